def attn_fwd(
    Q,
    K,
    V,
    Out,
    Lse,
    sm_scale,
    stride_qz,
    stride_qh,
    stride_qm,
    stride_qk,
    stride_kz,
    stride_kh,
    stride_kn,
    stride_kk,
    stride_vz,
    stride_vh,
    stride_vn,
    stride_vk,
    stride_oz,
    stride_oh,
    stride_om,
    stride_ok,
    seqlen_q,
    seqlen_k,
    BLOCK_M: tl.constexpr,
    BLOCK_N: tl.constexpr,
    HEAD_DIM: tl.constexpr,
    CAUSAL: tl.constexpr,
):
    start_m = tl.program_id(0)
    off_hz = tl.program_id(1)
    q_off = off_hz * stride_qh
    k_off = off_hz * stride_kh
    v_off = off_hz * stride_vh
    offs_m = start_m * BLOCK_M + tl.arange(0, BLOCK_M)
    offs_d = tl.arange(0, HEAD_DIM)
    offs_n = tl.arange(0, BLOCK_N)
    q_ptrs = Q + q_off + offs_m[:, None] * stride_qm + offs_d[None, :] * stride_qk
    k_ptrs = K + k_off + offs_d[:, None] * stride_kk + offs_n[None, :] * stride_kn
    v_ptrs = V + v_off + offs_n[:, None] * stride_vn + offs_d[None, :] * stride_vk
    m_i = tl.full([BLOCK_M], float("-inf"), dtype=tl.float32)
    l_i = tl.zeros([BLOCK_M], dtype=tl.float32) + 1.0
    acc = tl.zeros([BLOCK_M, HEAD_DIM], dtype=tl.float32)
    q = tl.load(q_ptrs)
    acc, l_i, m_i = _attn_fwd_inner(
        acc,
        l_i,
        m_i,
        q,
        k_ptrs,
        v_ptrs,
        sm_scale,
        stride_kn,
        stride_vn,
        start_m,
        seqlen_k,
        BLOCK_M,
        BLOCK_N,
        HEAD_DIM,
        CAUSAL,
    )
    acc = acc / l_i[:, None]
    lse = m_i + tl.math.log2(l_i) / 1.4426950408889634
    o_ptrs = (
        Out
        + off_hz * stride_oh
        + offs_m[:, None] * stride_om
        + offs_d[None, :] * stride_ok
    )
    tl.store(o_ptrs, acc.to(Out.dtype.element_ty))
    tl.store(Lse + off_hz * seqlen_q + offs_m, lse)

# config = {"BLOCK_M": 256, "BLOCK_N": 16, "HEAD_DIM": 32, "arch": "sm_90", "causal": false, "dtype": "fp16", "num_stages": 2, "num_warps": 8}
# arch = sm_90


// ===== COMPILED SASS (sm_90a) =====

	.target	sm_90a

	.elftype	@"ET_EXEC"


//--------------------- .note.nv.tkinfo           --------------------------
	.section	.note.nv.tkinfo,"",@"SHT_NOTE"
	.sectionflags	@"SHF_NOTE_NV_TKINFO"
	.tkinfo
        /*0018*/ 	.word	0x00000002
        /*0030*/ 	.string	""
        /*0030*/ 	.string	"ptxas"
        /*0030*/ 	.string	"Cuda compilation tools, release 13.0, V13.0.88"
        /*0030*/ 	.string	"Build cuda_13.0.r13.0/compiler.36424714_0"
        /*0030*/ 	.string	"-v  -suppress-debug-info  -lineinfo  -arch sm_90a "



//--------------------- .note.nv.cuinfo           --------------------------
	.section	.note.nv.cuinfo,"",@"SHT_NOTE"
	.sectionflags	@"SHF_NOTE_NV_CUINFO"
        /*0018*/ 	.short	0x0002
        /*001a*/ 	.short	0x005a
        /*001c*/ 	.short	0x0082
	.zero		2


//--------------------- .nv.info                  --------------------------
	.section	.nv.info,"",@"SHT_CUDA_INFO"
	.align	4


	//----- nvinfo : EIATTR_REGCOUNT
	.align		4
        /*0000*/ 	.byte	0x04, 0x2f
        /*0002*/ 	.short	(.L_2 - .L_1)
	.align		4
.L_1:
        /*0004*/ 	.word	index@(attn_fwd)
        /*0008*/ 	.word	0x00000078


	//----- nvinfo : EIATTR_FRAME_SIZE
	.align		4
.L_2:
        /*000c*/ 	.byte	0x04, 0x11
        /*000e*/ 	.short	(.L_4 - .L_3)
	.align		4
.L_3:
        /*0010*/ 	.word	index@(attn_fwd)
        /*0014*/ 	.word	0x00000000


	//----- nvinfo : EIATTR_MIN_STACK_SIZE
	.align		4
.L_4:
        /*0018*/ 	.byte	0x04, 0x12
        /*001a*/ 	.short	(.L_6 - .L_5)
	.align		4
.L_5:
        /*001c*/ 	.word	index@(attn_fwd)
        /*0020*/ 	.word	0x00000000
.L_6:


//--------------------- .nv.compat                --------------------------
	.section	.nv.compat,"",@"SHT_CUDA_COMPAT_INFO"
	.align	4
        /*0000*/ 	.byte	0x02, 0x09, 0x01, 0x00, 0x02, 0x02, 0x04, 0x00, 0x02, 0x05, 0x05, 0x00, 0x03, 0x07, 0x01, 0x01
        /*0010*/ 	.byte	0x02, 0x03, 0x00, 0x00, 0x02, 0x06, 0x01, 0x00, 0x04, 0x0b, 0x08, 0x00, 0x00, 0x00, 0x00, 0x00
        /*0020*/ 	.byte	0x00, 0x00, 0x00, 0x00


//--------------------- .nv.info.attn_fwd         --------------------------
	.section	.nv.info.attn_fwd,"",@"SHT_CUDA_INFO"
	.sectionflags	@""
	.align	4


	//----- nvinfo : EIATTR_CUDA_API_VERSION
	.align		4
        /*0000*/ 	.byte	0x04, 0x37
        /*0002*/ 	.short	(.L_8 - .L_7)
.L_7:
        /*0004*/ 	.word	0x00000082


	//----- nvinfo : EIATTR_KPARAM_INFO
	.align		4
.L_8:
        /*0008*/ 	.byte	0x04, 0x17
        /*000a*/ 	.short	(.L_10 - .L_9)
.L_9:
        /*000c*/ 	.word	0x00000000
        /*0010*/ 	.short	0x0019
        /*0012*/ 	.short	0x0080
        /*0014*/ 	.byte	0x00, 0xf4, 0x21, 0x00


	//----- nvinfo : EIATTR_KPARAM_INFO
	.align		4
.L_10:
        /*0018*/ 	.byte	0x04, 0x17
        /*001a*/ 	.short	(.L_12 - .L_11)
.L_11:
        /*001c*/ 	.word	0x00000000
        /*0020*/ 	.short	0x0018
        /*0022*/ 	.short	0x0078
        /*0024*/ 	.byte	0x00, 0xf4, 0x21, 0x00


	//----- nvinfo : EIATTR_KPARAM_INFO
	.align		4
.L_12:
        /*0028*/ 	.byte	0x04, 0x17
        /*002a*/ 	.short	(.L_14 - .L_13)
.L_13:
        /*002c*/ 	.word	0x00000000
        /*0030*/ 	.short	0x0017
        /*0032*/ 	.short	0x0070
        /*0034*/ 	.byte	0x00, 0xf0, 0x11, 0x00


	//----- nvinfo : EIATTR_KPARAM_INFO
	.align		4
.L_14:
        /*0038*/ 	.byte	0x04, 0x17
        /*003a*/ 	.short	(.L_16 - .L_15)
.L_15:
        /*003c*/ 	.word	0x00000000
        /*0040*/ 	.short	0x0016
        /*0042*/ 	.short	0x006c
        /*0044*/ 	.byte	0x00, 0xf0, 0x11, 0x00


	//----- nvinfo : EIATTR_KPARAM_INFO
	.align		4
.L_16:
        /*0048*/ 	.byte	0x04, 0x17
        /*004a*/ 	.short	(.L_18 - .L_17)
.L_17:
        /*004c*/ 	.word	0x00000000
        /*0050*/ 	.short	0x0015
        /*0052*/ 	.short	0x0068
        /*0054*/ 	.byte	0x00, 0xf0, 0x11, 0x00


	//----- nvinfo : EIATTR_KPARAM_INFO
	.align		4
.L_18:
        /*0058*/ 	.byte	0x04, 0x17
        /*005a*/ 	.short	(.L_20 - .L_19)
.L_19:
        /*005c*/ 	.word	0x00000000
        /*0060*/ 	.short	0x0014
        /*0062*/ 	.short	0x0064
        /*0064*/ 	.byte	0x00, 0xf0, 0x11, 0x00


	//----- nvinfo : EIATTR_KPARAM_INFO
	.align		4
.L_20:
        /*0068*/ 	.byte	0x04, 0x17
        /*006a*/ 	.short	(.L_22 - .L_21)
.L_21:
        /*006c*/ 	.word	0x00000000
        /*0070*/ 	.short	0x0013
        /*0072*/ 	.short	0x0060
        /*0074*/ 	.byte	0x00, 0xf0, 0x11, 0x00


	//----- nvinfo : EIATTR_KPARAM_INFO
	.align		4
.L_22:
        /*0078*/ 	.byte	0x04, 0x17
        /*007a*/ 	.short	(.L_24 - .L_23)
.L_23:
        /*007c*/ 	.word	0x00000000
        /*0080*/ 	.short	0x0012
        /*0082*/ 	.short	0x005c
        /*0084*/ 	.byte	0x00, 0xf0, 0x11, 0x00


	//----- nvinfo : EIATTR_KPARAM_INFO
	.align		4
.L_24:
        /*0088*/ 	.byte	0x04, 0x17
        /*008a*/ 	.short	(.L_26 - .L_25)
.L_25:
        /*008c*/ 	.word	0x00000000
        /*0090*/ 	.short	0x0011
        /*0092*/ 	.short	0x0058
        /*0094*/ 	.byte	0x00, 0xf0, 0x11, 0x00


	//----- nvinfo : EIATTR_KPARAM_INFO
	.align		4
.L_26:
        /*0098*/ 	.byte	0x04, 0x17
        /*009a*/ 	.short	(.L_28 - .L_27)
.L_27:
        /*009c*/ 	.word	0x00000000
        /*00a0*/ 	.short	0x0010
        /*00a2*/ 	.short	0x0054
        /*00a4*/ 	.byte	0x00, 0xf0, 0x11, 0x00


	//----- nvinfo : EIATTR_KPARAM_INFO
	.align		4
.L_28:
        /*00a8*/ 	.byte	0x04, 0x17
        /*00aa*/ 	.short	(.L_30 - .L_29)
.L_29:
        /*00ac*/ 	.word	0x00000000
        /*00b0*/ 	.short	0x000f
        /*00b2*/ 	.short	0x0050
        /*00b4*/ 	.byte	0x00, 0xf0, 0x11, 0x00


	//----- nvinfo : EIATTR_KPARAM_INFO
	.align		4
.L_30:
        /*00b8*/ 	.byte	0x04, 0x17
        /*00ba*/ 	.short	(.L_32 - .L_31)
.L_31:
        /*00bc*/ 	.word	0x00000000
        /*00c0*/ 	.short	0x000e
        /*00c2*/ 	.short	0x004c
        /*00c4*/ 	.byte	0x00, 0xf0, 0x11, 0x00


	//----- nvinfo : EIATTR_KPARAM_INFO
	.align		4
.L_32:
        /*00c8*/ 	.byte	0x04, 0x17
        /*00ca*/ 	.short	(.L_34 - .L_33)
.L_33:
        /*00cc*/ 	.word	0x00000000
        /*00d0*/ 	.short	0x000d
        /*00d2*/ 	.short	0x0048
        /*00d4*/ 	.byte	0x00, 0xf0, 0x11, 0x00


	//----- nvinfo : EIATTR_KPARAM_INFO
	.align		4
.L_34:
        /*00d8*/ 	.byte	0x04, 0x17
        /*00da*/ 	.short	(.L_36 - .L_35)
.L_35:
        /*00dc*/ 	.word	0x00000000
        /*00e0*/ 	.short	0x000c
        /*00e2*/ 	.short	0x0044
        /*00e4*/ 	.byte	0x00, 0xf0, 0x11, 0x00


	//----- nvinfo : EIATTR_KPARAM_INFO
	.align		4
.L_36:
        /*00e8*/ 	.byte	0x04, 0x17
        /*00ea*/ 	.short	(.L_38 - .L_37)
.L_37:
        /*00ec*/ 	.word	0x00000000
        /*00f0*/ 	.short	0x000b
        /*00f2*/ 	.short	0x0040
        /*00f4*/ 	.byte	0x00, 0xf0, 0x11, 0x00


	//----- nvinfo : EIATTR_KPARAM_INFO
	.align		4
.L_38:
        /*00f8*/ 	.byte	0x04, 0x17
        /*00fa*/ 	.short	(.L_40 - .L_39)
.L_39:
        /*00fc*/ 	.word	0x00000000
        /*0100*/ 	.short	0x000a
        /*0102*/ 	.short	0x003c
        /*0104*/ 	.byte	0x00, 0xf0, 0x11, 0x00


	//----- nvinfo : EIATTR_KPARAM_INFO
	.align		4
.L_40:
        /*0108*/ 	.byte	0x04, 0x17
        /*010a*/ 	.short	(.L_42 - .L_41)
.L_41:
        /*010c*/ 	.word	0x00000000
        /*0110*/ 	.short	0x0009
        /*0112*/ 	.short	0x0038
        /*0114*/ 	.byte	0x00, 0xf0, 0x11, 0x00


	//----- nvinfo : EIATTR_KPARAM_INFO
	.align		4
.L_42:
        /*0118*/ 	.byte	0x04, 0x17
        /*011a*/ 	.short	(.L_44 - .L_43)
.L_43:
        /*011c*/ 	.word	0x00000000
        /*0120*/ 	.short	0x0008
        /*0122*/ 	.short	0x0034
        /*0124*/ 	.byte	0x00, 0xf0, 0x11, 0x00


	//----- nvinfo : EIATTR_KPARAM_INFO
	.align		4
.L_44:
        /*0128*/ 	.byte	0x04, 0x17
        /*012a*/ 	.short	(.L_46 - .L_45)
.L_45:
        /*012c*/ 	.word	0x00000000
        /*0130*/ 	.short	0x0007
        /*0132*/ 	.short	0x0030
        /*0134*/ 	.byte	0x00, 0xf0, 0x11, 0x00


	//----- nvinfo : EIATTR_KPARAM_INFO
	.align		4
.L_46:
        /*0138*/ 	.byte	0x04, 0x17
        /*013a*/ 	.short	(.L_48 - .L_47)
.L_47:
        /*013c*/ 	.word	0x00000000
        /*0140*/ 	.short	0x0006
        /*0142*/ 	.short	0x002c
        /*0144*/ 	.byte	0x00, 0xf0, 0x11, 0x00


	//----- nvinfo : EIATTR_KPARAM_INFO
	.align		4
.L_48:
        /*0148*/ 	.byte	0x04, 0x17
        /*014a*/ 	.short	(.L_50 - .L_49)
.L_49:
        /*014c*/ 	.word	0x00000000
        /*0150*/ 	.short	0x0005
        /*0152*/ 	.short	0x0028
        /*0154*/ 	.byte	0x00, 0xf0, 0x11, 0x00


	//----- nvinfo : EIATTR_KPARAM_INFO
	.align		4
.L_50:
        /*0158*/ 	.byte	0x04, 0x17
        /*015a*/ 	.short	(.L_52 - .L_51)
.L_51:
        /*015c*/ 	.word	0x00000000
        /*0160*/ 	.short	0x0004
        /*0162*/ 	.short	0x0020
        /*0164*/ 	.byte	0x00, 0xf4, 0x21, 0x00


	//----- nvinfo : EIATTR_KPARAM_INFO
	.align		4
.L_52:
        /*0168*/ 	.byte	0x04, 0x17
        /*016a*/ 	.short	(.L_54 - .L_53)
.L_53:
        /*016c*/ 	.word	0x00000000
        /*0170*/ 	.short	0x0003
        /*0172*/ 	.short	0x0018
        /*0174*/ 	.byte	0x00, 0xf4, 0x21, 0x00


	//----- nvinfo : EIATTR_KPARAM_INFO
	.align		4
.L_54:
        /*0178*/ 	.byte	0x04, 0x17
        /*017a*/ 	.short	(.L_56 - .L_55)
.L_55:
        /*017c*/ 	.word	0x00000000
        /*0180*/ 	.short	0x0002
        /*0182*/ 	.short	0x0010
        /*0184*/ 	.byte	0x00, 0xf4, 0x21, 0x00


	//----- nvinfo : EIATTR_KPARAM_INFO
	.align		4
.L_56:
        /*0188*/ 	.byte	0x04, 0x17
        /*018a*/ 	.short	(.L_58 - .L_57)
.L_57:
        /*018c*/ 	.word	0x00000000
        /*0190*/ 	.short	0x0001
        /*0192*/ 	.short	0x0008
        /*0194*/ 	.byte	0x00, 0xf4, 0x21, 0x00


	//----- nvinfo : EIATTR_KPARAM_INFO
	.align		4
.L_58:
        /*0198*/ 	.byte	0x04, 0x17
        /*019a*/ 	.short	(.L_60 - .L_59)
.L_59:
        /*019c*/ 	.word	0x00000000
        /*01a0*/ 	.short	0x0000
        /*01a2*/ 	.short	0x0000
        /*01a4*/ 	.byte	0x00, 0xf4, 0x21, 0x00


	//----- nvinfo : EIATTR_SPARSE_MMA_MASK
	.align		4
.L_60:
        /*01a8*/ 	.byte	0x03, 0x50
        /*01aa*/ 	.short	0x0000


	//----- nvinfo : EIATTR_MAXREG_COUNT
	.align		4
        /*01ac*/ 	.byte	0x03, 0x1b
        /*01ae*/ 	.short	0x00ff


	//----- nvinfo : EIATTR_NUM_BARRIERS
	.align		4
        /*01b0*/ 	.byte	0x02, 0x4c
        /*01b2*/ 	.byte	0x01
	.zero		1


	//----- nvinfo : EIATTR_MERCURY_ISA_VERSION
	.align		4
        /*01b4*/ 	.byte	0x03, 0x5f
        /*01b6*/ 	.short	0x0101


	//----- nvinfo : EIATTR_COOP_GROUP_MASK_REGIDS
	.align		4
        /*01b8*/ 	.byte	0x04, 0x29
        /*01ba*/ 	.short	(.L_62 - .L_61)


	//   ....[0]....
.L_61:
        /*01bc*/ 	.word	0xffffffff


	//   ....[1]....
        /*01c0*/ 	.word	0xffffffff


	//   ....[2]....
        /*01c4*/ 	.word	0xffffffff


	//   ....[3]....
        /*01c8*/ 	.word	0xffffffff


	//   ....[4]....
        /*01cc*/ 	.word	0xffffffff


	//   ....[5]....
        /*01d0*/ 	.word	0xffffffff


	//   ....[6]....
        /*01d4*/ 	.word	0xffffffff


	//   ....[7]....
        /*01d8*/ 	.word	0xffffffff


	//   ....[8]....
        /*01dc*/ 	.word	0xffffffff


	//   ....[9]....
        /*01e0*/ 	.word	0xffffffff


	//   ....[10]....
        /*01e4*/ 	.word	0xffffffff


	//   ....[11]....
        /*01e8*/ 	.word	0xffffffff


	//   ....[12]....
        /*01ec*/ 	.word	0xffffffff


	//   ....[13]....
        /*01f0*/ 	.word	0xffffffff


	//   ....[14]....
        /*01f4*/ 	.word	0xffffffff


	//   ....[15]....
        /*01f8*/ 	.word	0xffffffff


	//----- nvinfo : EIATTR_COOP_GROUP_INSTR_OFFSETS
	.align		4
.L_62:
        /*01fc*/ 	.byte	0x04, 0x28
        /*01fe*/ 	.short	(.L_64 - .L_63)


	//   ....[0]....
.L_63:
        /*0200*/ 	.word	0x00001680


	//   ....[1]....
        /*0204*/ 	.word	0x00001730


	//   ....[2]....
        /*0208*/ 	.word	0x00001780


	//   ....[3]....
        /*020c*/ 	.word	0x000017d0


	//   ....[4]....
        /*0210*/ 	.word	0x000017f0


	//   ....[5]....
        /*0214*/ 	.word	0x00001820


	//   ....[6]....
        /*0218*/ 	.word	0x00001850


	//   ....[7]....
        /*021c*/ 	.word	0x00001880


	//   ....[8]....
        /*0220*/ 	.word	0x00002030


	//   ....[9]....
        /*0224*/ 	.word	0x00002040


	//   ....[10]....
        /*0228*/ 	.word	0x00002050


	//   ....[11]....
        /*022c*/ 	.word	0x00002060


	//   ....[12]....
        /*0230*/ 	.word	0x000020e0


	//   ....[13]....
        /*0234*/ 	.word	0x000020f0


	//   ....[14]....
        /*0238*/ 	.word	0x00002100


	//   ....[15]....
        /*023c*/ 	.word	0x00002110


	//----- nvinfo : EIATTR_EXIT_INSTR_OFFSETS
	.align		4
.L_64:
        /*0240*/ 	.byte	0x04, 0x1c
        /*0242*/ 	.short	(.L_66 - .L_65)


	//   ....[0]....
.L_65:
        /*0244*/ 	.word	0x00004180


	//----- nvinfo : EIATTR_REQNTID
	.align		4
.L_66:
        /*0248*/ 	.byte	0x04, 0x10
        /*024a*/ 	.short	(.L_68 - .L_67)
.L_67:
        /*024c*/ 	.word	0x00000100
        /*0250*/ 	.word	0x00000001
        /*0254*/ 	.word	0x00000001


	//----- nvinfo : EIATTR_CBANK_PARAM_SIZE
	.align		4
.L_68:
        /*0258*/ 	.byte	0x03, 0x19
        /*025a*/ 	.short	0x0088


	//----- nvinfo : EIATTR_PARAM_CBANK
	.align		4
        /*025c*/ 	.byte	0x04, 0x0a
        /*025e*/ 	.short	(.L_70 - .L_69)
	.align		4
.L_69:
        /*0260*/ 	.word	index@(.nv.constant0.attn_fwd)
        /*0264*/ 	.short	0x0210
        /*0266*/ 	.short	0x0088


	//----- nvinfo : EIATTR_SW_WAR
	.align		4
.L_70:
        /*0268*/ 	.byte	0x04, 0x36
        /*026a*/ 	.short	(.L_72 - .L_71)
.L_71:
        /*026c*/ 	.word	0x00000008
.L_72:


//--------------------- .nv.callgraph             --------------------------
	.section	.nv.callgraph,"",@"SHT_CUDA_CALLGRAPH"
	.align	4
	.sectionentsize	8
	.align		4
        /*0000*/ 	.word	0x00000000
	.align		4
        /*0004*/ 	.word	0xffffffff
	.align		4
        /*0008*/ 	.word	0x00000000
	.align		4
        /*000c*/ 	.word	0xfffffffe
	.align		4
        /*0010*/ 	.word	0x00000000
	.align		4
        /*0014*/ 	.word	0xfffffffd
	.align		4
        /*0018*/ 	.word	0x00000000
	.align		4
        /*001c*/ 	.word	0xfffffffc


//--------------------- .nv.constant4             --------------------------
	.section	.nv.constant4,"a",@progbits
	.align	8
	.align		8
.nv.constant4:
        /*0000*/ 	.dword	_$_str


//--------------------- .text.attn_fwd            --------------------------
	.section	.text.attn_fwd,"ax",@progbits
	.align	128
        .global         attn_fwd
        .type           attn_fwd,@function
        .size           attn_fwd,(.L_x_3 - attn_fwd)
        .other          attn_fwd,@"STO_CUDA_ENTRY STV_DEFAULT"
attn_fwd:
.text.attn_fwd:
[----:B------:R-:W-:Y:S01]  /*0000*/  LDC R1, c[0x0][0x28] ;  /* 0x00000a00ff017b82 */ /* 0x000fe20000000800 */
[----:B------:R-:W0:Y:S07]  /*0010*/  S2R R0, SR_TID.X ;  /* 0x0000000000007919 */ /* 0x000e2e0000002100 */
[----:B------:R-:W1:Y:S01]  /*0020*/  S2UR UR16, SR_CTAID.Y ;  /* 0x00000000001079c3 */ /* 0x000e620000002600 */
[----:B------:R-:W-:Y:S01]  /*0030*/  ULDC.64 UR4, c[0x0][0x240] ;  /* 0x0000900000047ab9 */ /* 0x000fe20000000a00 */
[----:B------:R-:W-:Y:S01]  /*0040*/  ULDC.64 UR18, c[0x0][0x208] ;  /* 0x0000820000127ab9 */ /* 0x000fe20000000a00 */
[----:B------:R-:W2:Y:S05]  /*0050*/  S2R R3, SR_CTAID.X ;  /* 0x0000000000037919 */ /* 0x000eaa0000002500 */
[----:B------:R-:W3:Y:S08]  /*0060*/  LDC R75, c[0x0][0x248] ;  /* 0x00009200ff4b7b82 */ /* 0x000ef00000000800 */
[----:B------:R-:W4:Y:S01]  /*0070*/  LDC.64 R10, c[0x0][0x210] ;  /* 0x00008400ff0a7b82 */ /* 0x000f220000000a00 */
[----:B-1----:R-:W-:-:S04]  /*0080*/  UIMAD UR4, UR16, UR4, URZ ;  /* 0x00000004100472a4 */ /* 0x002fc8000f8e023f */
[----:B------:R-:W-:Y:S01]  /*0090*/  USHF.L.U32 UR6, UR4, 0x1, URZ ;  /* 0x0000000104067899 */ /* 0x000fe2000800063f */
[----:B0-----:R-:W-:Y:S01]  /*00a0*/  LOP3.LUT R8, R0, 0xff, RZ, 0xc0, !PT ;  /* 0x000000ff00087812 */ /* 0x001fe200078ec0ff */
[C---:B---3--:R-:W-:Y:S02]  /*00b0*/  IMAD R17, R75.reuse, 0x6, RZ ;  /* 0x000000064b117824 */ /* 0x048fe400078e02ff */
[----:B------:R-:W-:Y:S01]  /*00c0*/  IMAD R23, R75, 0xc, RZ ;  /* 0x0000000c4b177824 */ /* 0x000fe200078e02ff */
[----:B--2---:R-:W-:Y:S01]  /*00d0*/  LEA R2, R3, R8, 0x8 ;  /* 0x0000000803027211 */ /* 0x004fe200078e40ff */
[C---:B------:R-:W-:Y:S02]  /*00e0*/  IMAD R15, R75.reuse, 0x22, RZ ;  /* 0x000000224b0f7824 */ /* 0x040fe400078e02ff */
[----:B------:R-:W-:Y:S02]  /*00f0*/  IMAD R7, R75, 0x3, RZ ;  /* 0x000000034b077824 */ /* 0x000fe400078e02ff */
[----:B------:R-:W-:Y:S01]  /*0100*/  IMAD R3, R2, UR5, RZ ;  /* 0x0000000502037c24 */ /* 0x000fe2000f8e02ff */
[----:B------:R-:W-:-:S03]  /*0110*/  UIMAD.WIDE UR4, UR4, 0x2, URZ ;  /* 0x00000002040478a5 */ /* 0x000fc6000f8e023f */
[C---:B------:R-:W-:Y:S01]  /*0120*/  IMAD.HI R6, R3.reuse, 0x2, RZ ;  /* 0x0000000203067827 */ /* 0x040fe200078e02ff */
[----:B------:R-:W-:-:S04]  /*0130*/  SHF.L.U32 R5, R3, 0x1, RZ ;  /* 0x0000000103057819 */ /* 0x000fc800000006ff */
[----:B----4-:R-:W-:Y:S01]  /*0140*/  IADD3 R4, P0, P1, R5, UR6, R10 ;  /* 0x0000000605047c10 */ /* 0x010fe2000f91e00a */
[C---:B------:R-:W-:Y:S02]  /*0150*/  IMAD R19, R75.reuse, 0x24, RZ ;  /* 0x000000244b137824 */ /* 0x040fe400078e02ff */
[----:B------:R-:W-:Y:S01]  /*0160*/  IMAD R29, R75, 0x18, RZ ;  /* 0x000000184b1d7824 */ /* 0x000fe200078e02ff */
[----:B------:R-:W-:Y:S02]  /*0170*/  IADD3.X R5, R6, UR5, R11, P0, P1 ;  /* 0x0000000506057c10 */ /* 0x000fe400087e240b */
[-C--:B------:R-:W-:Y:S02]  /*0180*/  IADD3 R14, P4, R17, R4.reuse, RZ ;  /* 0x00000004110e7210 */ /* 0x080fe40007f9e0ff */
[-C--:B------:R-:W-:Y:S01]  /*0190*/  IADD3 R18, P5, R23, R4.reuse, RZ ;  /* 0x0000000417127210 */ /* 0x080fe20007fbe0ff */
[----:B------:R-:W-:Y:S01]  /*01a0*/  IMAD R35, R75, 0x30, RZ ;  /* 0x000000304b237824 */ /* 0x000fe200078e02ff */
[-C--:B------:R-:W-:Y:S01]  /*01b0*/  IADD3 R10, P1, R15, R4.reuse, RZ ;  /* 0x000000040f0a7210 */ /* 0x080fe20007f3e0ff */
[----:B------:R-:W-:Y:S01]  /*01c0*/  IMAD.SHL.U32 R9, R75, 0x2, RZ ;  /* 0x000000024b097824 */ /* 0x000fe200078e00ff */
[-C--:B------:R-:W-:Y:S01]  /*01d0*/  IADD3 R12, P0, R19, R4.reuse, RZ ;  /* 0x00000004130c7210 */ /* 0x080fe20007f1e0ff */
[----:B------:R-:W-:Y:S01]  /*01e0*/  IMAD R31, R75, 0x26, RZ ;  /* 0x000000264b1f7824 */ /* 0x000fe200078e02ff */
[-C--:B------:R-:W-:Y:S01]  /*01f0*/  LEA.HI.X.SX32 R15, R7, R5.reuse, 0x1, P4 ;  /* 0x00000005070f7211 */ /* 0x080fe200020f0eff */
[----:B------:R-:W-:Y:S01]  /*0200*/  IMAD R41, R75, 0xa, RZ ;  /* 0x0000000a4b297824 */ /* 0x000fe200078e02ff */
[-C--:B------:R-:W-:Y:S01]  /*0210*/  IADD3 R22, P4, R29, R4.reuse, RZ ;  /* 0x000000041d167210 */ /* 0x080fe20007f9e0ff */
[----:B------:R-:W-:Y:S01]  /*0220*/  IMAD R47, R75, 0xe, RZ ;  /* 0x0000000e4b2f7824 */ /* 0x000fe200078e02ff */
[-C--:B------:R-:W-:Y:S01]  /*0230*/  LEA.HI.X.SX32 R19, R17, R5.reuse, 0x1, P5 ;  /* 0x0000000511137211 */ /* 0x080fe200028f0eff */
[C---:B------:R-:W-:Y:S01]  /*0240*/  IMAD R53, R75.reuse, 0x12, RZ ;  /* 0x000000124b357824 */ /* 0x040fe200078e02ff */
[C---:B------:R-:W-:Y:S01]  /*0250*/  SHF.L.U32 R25, R75.reuse, 0x4, RZ ;  /* 0x000000044b197819 */ /* 0x040fe200000006ff */
[C---:B------:R-:W-:Y:S01]  /*0260*/  IMAD R33, R75.reuse, 0x28, RZ ;  /* 0x000000284b217824 */ /* 0x040fe200078e02ff */
[CC--:B------:R-:W-:Y:S01]  /*0270*/  LEA R24, P5, R75.reuse, R4.reuse, 0x5 ;  /* 0x000000044b187211 */ /* 0x0c0fe200078a28ff */
[----:B------:R-:W-:Y:S01]  /*0280*/  IMAD R13, R75, 0x5, RZ ;  /* 0x000000054b0d7824 */ /* 0x000fe200078e02ff */
        /* <DEDUP_REMOVED lines=8> */
[CC--:B------:R-:W-:Y:S01]  /*0310*/  LEA R30, P5, R75.reuse, R4.reuse, 0x2 ;  /* 0x000000044b1e7211 */ /* 0x0c0fe200078a10ff */
[----:B------:R-:W-:Y:S01]  /*0320*/  IMAD R67, R75, 0x1a, RZ ;  /* 0x0000001a4b437824 */ /* 0x000fe200078e02ff */
[-C--:B------:R-:W-:Y:S01]  /*0330*/  LEA.HI.X.SX32 R7, R29, R5.reuse, 0x1, P6 ;  /* 0x000000051d077211 */ /* 0x080fe200030f0eff */
[C---:B------:R-:W-:Y:S01]  /*0340*/  IMAD R43, R75.reuse, 0xb, RZ ;  /* 0x0000000b4b2b7824 */ /* 0x040fe200078e02ff */
[C---:B------:R-:W-:Y:S01]  /*0350*/  SHF.L.U32 R21, R75.reuse, 0x3, RZ ;  /* 0x000000034b157819 */ /* 0x040fe200000006ff */
[C---:B------:R-:W-:Y:S01]  /*0360*/  IMAD R69, R75.reuse, 0x1c, RZ ;  /* 0x0000001c4b457824 */ /* 0x040fe200078e02ff */
[C---:B------:R-:W-:Y:S01]  /*0370*/  SHF.L.U32 R11, R75.reuse, 0x2, RZ ;  /* 0x000000024b0b7819 */ /* 0x040fe200000006ff */
[C---:B------:R-:W-:Y:S01]  /*0380*/  IMAD R73, R75.reuse, 0x1e, RZ ;  /* 0x0000001e4b497824 */ /* 0x040fe200078e02ff */
[CC--:B------:R-:W-:Y:S01]  /*0390*/  LEA R20, P2, R75.reuse, R4.reuse, 0x4 ;  /* 0x000000044b147211 */ /* 0x0c0fe200078420ff */
[C---:B------:R-:W-:Y:S01]  /*03a0*/  IMAD R45, R75.reuse, 0xd, RZ ;  /* 0x0000000d4b2d7824 */ /* 0x040fe200078e02ff */
[CC--:B------:R-:W-:Y:S01]  /*03b0*/  LEA R34, P6, R75.reuse, R4.reuse, 0x3 ;  /* 0x000000044b227211 */ /* 0x0c0fe200078c18ff */
[----:B------:R-:W-:Y:S01]  /*03c0*/  IMAD R51, R75, 0x11, RZ ;  /* 0x000000114b337824 */ /* 0x000fe200078e02ff */
[-C--:B------:R-:W-:Y:S01]  /*03d0*/  IADD3 R16, P3, R31, R4.reuse, RZ ;  /* 0x000000041f107210 */ /* 0x080fe20007f7e0ff */
[C---:B------:R-:W-:Y:S01]  /*03e0*/  IMAD R71, R75.reuse, 0x2a, RZ ;  /* 0x0000002a4b477824 */ /* 0x040fe200078e02ff */
[CC--:B------:R-:W-:Y:S01]  /*03f0*/  LEA.HI.X.SX32 R29, R75.reuse, R5.reuse, 0x1, P4 ;  /* 0x000000054b1d7211 */ /* 0x0c0fe200020f0eff */
        /* <DEDUP_REMOVED lines=8> */
[----:B------:R-:W-:Y:S01]  /*0480*/  IMAD R79, R75, 0x2e, RZ ;  /* 0x0000002e4b4f7824 */ /* 0x000fe200078e02ff */
[-C--:B------:R-:W-:Y:S01]  /*0490*/  LEA.HI.X.SX32 R35, R11, R5.reuse, 0x1, P6 ;  /* 0x000000050b237211 */ /* 0x080fe200030f0eff */
[----:B------:R-:W-:Y:S01]  /*04a0*/  IMAD R55, R75, 0x13, RZ ;  /* 0x000000134b377824 */ /* 0x000fe200078e02ff */
[-C--:B------:R-:W-:Y:S01]  /*04b0*/  IADD3 R26, P2, R33, R4.reuse, RZ ;  /* 0x00000004211a7210 */ /* 0x080fe20007f5e0ff */
        /* <DEDUP_REMOVED lines=17> */
[----:B------:R-:W-:Y:S01]  /*05d0*/  IADD3 R46, P4, R69, R4, RZ ;  /* 0x00000004452e7210 */ /* 0x000fe20007f9e0ff */
[----:B------:R0:W2:Y:S01]  /*05e0*/  LDG.E.U16 R3, desc[UR18][R4.64] ;  /* 0x0000001204037981 */ /* 0x0000a2000c1e1500 */
[----:B------:R-:W-:-:S02]  /*05f0*/  LEA.HI.X.SX32 R43, R43, R5, 0x1, P5 ;  /* 0x000000052b2b7211 */ /* 0x000fc400028f0eff */
[-C--:B------:R-:W-:Y:S01]  /*0600*/  IADD3 R48, P5, R73, R4.reuse, RZ ;  /* 0x0000000449307210 */ /* 0x080fe20007fbe0ff */
[----:B------:R-:W3:Y:S01]  /*0610*/  LDG.E.U16 R20, desc[UR18][R20.64] ;  /* 0x0000001214147981 */ /* 0x000ee2000c1e1500 */
[-C--:B------:R-:W-:Y:S02]  /*0620*/  LEA.HI.X.SX32 R45, R45, R5.reuse, 0x1, P6 ;  /* 0x000000052d2d7211 */ /* 0x080fe400030f0eff */
[-C--:B------:R-:W-:Y:S01]  /*0630*/  IADD3 R50, P6, R71, R4.reuse, RZ ;  /* 0x0000000447327210 */ /* 0x080fe20007fde0ff */
[----:B------:R-:W-:Y:S01]  /*0640*/  IMAD R71, R75, 0x1d, RZ ;  /* 0x0000001d4b477824 */ /* 0x000fe200078e02ff */
[-C--:B------:R-:W-:Y:S01]  /*0650*/  LEA.HI.X.SX32 R11, R51, R5.reuse, 0x1, P1 ;  /* 0x00000005330b7211 */ /* 0x080fe200008f0eff */
[----:B------:R-:W-:Y:S01]  /*0660*/  IMAD R75, R75, 0x1f, RZ ;  /* 0x0000001f4b4b7824 */ /* 0x000fe200078e02ff */
[----:B------:R-:W-:Y:S01]  /*0670*/  LEA.HI.X.SX32 R47, R47, R5, 0x1, P4 ;  /* 0x000000052f2f7211 */ /* 0x000fe200020f0eff */
[----:B------:R-:W4:Y:S01]  /*0680*/  LDG.E.U16 R24, desc[UR18][R24.64] ;  /* 0x0000001218187981 */ /* 0x000f22000c1e1500 */
[----:B------:R-:W-:-:S02]  /*0690*/  IADD3 R58, P1, R81, R4, RZ ;  /* 0x00000004513a7210 */ /* 0x000fc40007f3e0ff */
[-C--:B------:R-:W-:Y:S01]  /*06a0*/  LEA.HI.X.SX32 R13, R53, R5.reuse, 0x1, P0 ;  /* 0x00000005350d7211 */ /* 0x080fe200000f0eff */
[----:B------:R-:W5:Y:S01]  /*06b0*/  LDG.E.U16 R6, desc[UR18][R6.64] ;  /* 0x0000001206067981 */ /* 0x000f62000c1e1500 */
[-C--:B------:R-:W-:Y:S02]  /*06c0*/  IADD3 R52, P4, R77, R4.reuse, RZ ;  /* 0x000000044d347210 */ /* 0x080fe40007f9e0ff */
[-C--:B------:R-:W-:Y:S01]  /*06d0*/  LEA.HI.X.SX32 R49, R49, R5.reuse, 0x1, P5 ;  /* 0x0000000531317211 */ /* 0x080fe200028f0eff */
[----:B------:R-:W5:Y:S01]  /*06e0*/  LDG.E.U16 R28, desc[UR18][R28.64] ;  /* 0x000000121c1c7981 */ /* 0x000f62000c1e1500 */
[-C--:B------:R-:W-:Y:S02]  /*06f0*/  IADD3 R56, P0, R83, R4.reuse, RZ ;  /* 0x0000000453387210 */ /* 0x080fe40007f1e0ff */
[----:B------:R-:W-:Y:S01]  /*0700*/  IADD3 R54, P5, R79, R4, RZ ;  /* 0x000000044f367210 */ /* 0x000fe20007fbe0ff */
[----:B------:R-:W5:Y:S01]  /*0710*/  LDG.E.U16 R38, desc[UR18][R38.64] ;  /* 0x0000001226267981 */ /* 0x000f62000c1e1500 */
[----:B------:R-:W-:-:S02]  /*0720*/  LEA.HI.X.SX32 R17, R55, R5, 0x1, P3 ;  /* 0x0000000537117211 */ /* 0x000fc400018f0eff */
[-C--:B------:R-:W-:Y:S01]  /*0730*/  LEA.HI.X.SX32 R51, R59, R5.reuse, 0x1, P6 ;  /* 0x000000053b337211 */ /* 0x080fe200030f0eff */
[----:B------:R-:W5:Y:S01]  /*0740*/  LDG.E.U16 R10, desc[UR18][R10.64] ;  /* 0x000000120a0a7981 */ /* 0x000f62000c1e1500 */
[-C--:B------:R-:W-:Y:S02]  /*0750*/  IADD3 R62, P3, R85, R4.reuse, RZ ;  /* 0x00000004553e7210 */ /* 0x080fe40007f7e0ff */
[-C--:B------:R-:W-:Y:S01]  /*0760*/  LEA.HI.X.SX32 R27, R57, R5.reuse, 0x1, P2 ;  /* 0x00000005391b7211 */ /* 0x080fe200010f0eff */
[----:B------:R-:W5:Y:S01]  /*0770*/  LDG.E.U16 R30, desc[UR18][R30.64] ;  /* 0x000000121e1e7981 */ /* 0x000f62000c1e1500 */
[-C--:B------:R-:W-:Y:S02]  /*0780*/  LEA.HI.X.SX32 R59, R65, R5.reuse, 0x1, P1 ;  /* 0x00000005413b7211 */ /* 0x080fe400008f0eff */
[----:B------:R-:W-:Y:S01]  /*0790*/  IADD3 R60, P2, R87, R4, RZ ;  /* 0x00000004573c7210 */ /* 0x000fe20007f5e0ff */
[----:B------:R-:W5:Y:S01]  /*07a0*/  LDG.E.U16 R40, desc[UR18][R40.64] ;  /* 0x0000001228287981 */ /* 0x000f62000c1e1500 */
[----:B------:R-:W-:-:S02]  /*07b0*/  LEA.HI.X.SX32 R53, R61, R5, 0x1, P4 ;  /* 0x000000053d357211 */ /* 0x000fc400020f0eff */
[-C--:B------:R-:W-:Y:S01]  /*07c0*/  LEA.HI.X.SX32 R57, R67, R5.reuse, 0x1, P0 ;  /* 0x0000000543397211 */ /* 0x080fe200000f0eff */
[----:B------:R-:W5:Y:S01]  /*07d0*/  LDG.E.U16 R58, desc[UR18][R58.64] ;  /* 0x000000123a3a7981 */ /* 0x000f62000c1e1500 */
[-C--:B------:R-:W-:Y:S02]  /*07e0*/  IADD3 R66, P6, R89, R4.reuse, RZ ;  /* 0x0000000459427210 */ /* 0x080fe40007fde0ff */
[-C--:B------:R-:W-:Y:S01]  /*07f0*/  IADD3 R64, P4, R91, R4.reuse, RZ ;  /* 0x000000045b407210 */ /* 0x080fe20007f9e0ff */
[----:B------:R-:W5:Y:S01]  /*0800*/  LDG.E.U16 R12, desc[UR18][R12.64] ;  /* 0x000000120c0c7981 */ /* 0x000f62000c1e1500 */
[-C--:B------:R-:W-:Y:S02]  /*0810*/  LEA.HI.X.SX32 R55, R63, R5.reuse, 0x1, P5 ;  /* 0x000000053f377211 */ /* 0x080fe400028f0eff */
[----:B0-----:R-:W-:Y:S01]  /*0820*/  IADD3 R4, P5, R93, R4, RZ ;  /* 0x000000045d047210 */ /* 0x001fe20007fbe0ff */
[----:B------:R-:W5:Y:S01]  /*0830*/  LDG.E.U16 R56, desc[UR18][R56.64] ;  /* 0x0000001238387981 */ /* 0x000f62000c1e1500 */
[----:B------:R-:W-:-:S02]  /*0840*/  LEA.HI.X.SX32 R63, R9, R5, 0x1, P3 ;  /* 0x00000005093f7211 */ /* 0x000fc400018f0eff */
[-C--:B------:R-:W-:Y:S01]  /*0850*/  LEA.HI.X.SX32 R61, R69, R5.reuse, 0x1, P2 ;  /* 0x00000005453d7211 */ /* 0x080fe200010f0eff */
[----:B------:R-:W5:Y:S01]  /*0860*/  LDG.E.U16 R14, desc[UR18][R14.64] ;  /* 0x000000120e0e7981 */ /* 0x000f62000c1e1500 */
[-C--:B------:R-:W-:Y:S02]  /*0870*/  LEA.HI.X.SX32 R67, R71, R5.reuse, 0x1, P6 ;  /* 0x0000000547437211 */ /* 0x080fe400030f0eff */
[-C--:B------:R-:W-:Y:S01]  /*0880*/  LEA.HI.X.SX32 R65, R73, R5.reuse, 0x1, P4 ;  /* 0x0000000549417211 */ /* 0x080fe200020f0eff */
[----:B------:R-:W5:Y:S01]  /*0890*/  LDG.E.U16 R42, desc[UR18][R42.64] ;  /* 0x000000122a2a7981 */ /* 0x000f62000c1e1500 */
[----:B------:R-:W-:-:S03]  /*08a0*/  LEA.HI.X.SX32 R5, R75, R5, 0x1, P5 ;  /* 0x000000054b057211 */ /* 0x000fc600028f0eff */
[----:B------:R-:W5:Y:S04]  /*08b0*/  LDG.E.U16 R16, desc[UR18][R16.64] ;  /* 0x0000001210107981 */ /* 0x000f68000c1e1500 */
        /* <DEDUP_REMOVED lines=9> */
[----:B------:R0:W5:Y:S04]  /*0950*/  LDG.E.U16 R18, desc[UR18][R18.64] ;  /* 0x0000001212127981 */ /* 0x000168000c1e1500 */
[----:B------:R-:W5:Y:S04]  /*0960*/  LDG.E.U16 R46, desc[UR18][R46.64] ;  /* 0x000000122e2e7981 */ /* 0x000f68000c1e1500 */
[----:B------:R-:W5:Y:S01]  /*0970*/  LDG.E.U16 R52, desc[UR18][R52.64] ;  /* 0x0000001234347981 */ /* 0x000f62000c1e1500 */
[----:B------:R-:W1:Y:S03]  /*0980*/  S2UR UR17, SR_CgaCtaId ;  /* 0x00000000001179c3 */ /* 0x000e660000008800 */
[----:B------:R-:W5:Y:S04]  /*0990*/  LDG.E.U16 R64, desc[UR18][R64.64] ;  /* 0x0000001240407981 */ /* 0x000f68000c1e1500 */
[----:B------:R-:W5:Y:S01]  /*09a0*/  LDG.E.U16 R36, desc[UR18][R36.64] ;  /* 0x0000001224247981 */ /* 0x000f62000c1e1500 */
[----:B0-----:R-:W0:Y:S03]  /*09b0*/  LDC R19, c[0x0][0x280] ;  /* 0x0000a000ff137b82 */ /* 0x001e260000000800 */
[----:B------:R-:W5:Y:S04]  /*09c0*/  LDG.E.U16 R48, desc[UR18][R48.64] ;  /* 0x0000001230307981 */ /* 0x000f68000c1e1500 */
[----:B------:R-:W5:Y:S04]  /*09d0*/  LDG.E.U16 R54, desc[UR18][R54.64] ;  /* 0x0000001236367981 */ /* 0x000f68000c1e1500 */
[----:B------:R0:W5:Y:S01]  /*09e0*/  LDG.E.U16 R5, desc[UR18][R4.64] ;  /* 0x0000001204057981 */ /* 0x000162000c1e1500 */
[C---:B------:R-:W-:Y:S01]  /*09f0*/  SHF.L.U32 R72, R0.reuse, 0x1, RZ ;  /* 0x0000000100487819 */ /* 0x040fe200000006ff */
[----:B------:R-:W-:Y:S01]  /*0a00*/  UMOV UR4, 0x400 ;  /* 0x0000040000047882 */ /* 0x000fe20000000000 */
[----:B------:R-:W-:-:S02]  /*0a10*/  LOP3.LUT R9, R0, 0xc0, RZ, 0xc0, !PT ;  /* 0x000000c000097812 */ /* 0x000fc400078ec0ff */
[----:B------:R-:W-:Y:S01]  /*0a20*/  LOP3.LUT R68, R72, 0x7e, RZ, 0xc0, !PT ;  /* 0x0000007e48447812 */ /* 0x000fe200078ec0ff */
[----:B-1----:R-:W-:-:S03]  /*0a30*/  ULEA UR17, UR17, UR4, 0x18 ;  /* 0x0000000411117291 */ /* 0x002fc6000f8ec03f */
[----:B------:R-:W-:-:S04]  /*0a40*/  LEA R7, R9, R68, 0x6 ;  /* 0x0000004409077211 */ /* 0x000fc800078e30ff */
[C---:B------:R-:W-:Y:S02]  /*0a50*/  LOP3.LUT R11, R7.reuse, 0x10, RZ, 0x3c, !PT ;  /* 0x00000010070b7812 */ /* 0x040fe400078e3cff */
[----:B------:R-:W-:Y:S02]  /*0a60*/  LOP3.LUT R13, R7, 0x20, RZ, 0x3c, !PT ;  /* 0x00000020070d7812 */ /* 0x000fe400078e3cff */
[----:B0-----:R-:W-:Y:S02]  /*0a70*/  ISETP.GE.AND P0, PT, R19, 0x1, PT ;  /* 0x000000011300780c */ /* 0x001fe40003f06270 */
[----:B------:R-:W-:Y:S01]  /*0a80*/  LOP3.LUT R15, R7, 0x30, RZ, 0x3c, !PT ;  /* 0x00000030070f7812 */ /* 0x000fe200078e3cff */
[----:B------:R-:W-:Y:S01]  /*0a90*/  IMAD.MOV.U32 R17, RZ, RZ, 0x3f800000 ;  /* 0x3f800000ff117424 */ /* 0x000fe200078e00ff */
[----:B------:R-:W-:Y:S02]  /*0aa0*/  MOV R4, 0xff800000 ;  /* 0xff80000000047802 */ /* 0x000fe40000000f00 */
[----:B------:R-:W-:-:S02]  /*0ab0*/  MOV R23, 0x3f800000 ;  /* 0x3f80000000177802 */ /* 0x000fc40000000f00 */
[----:B------:R-:W-:Y:S02]  /*0ac0*/  MOV R73, 0x3f800000 ;  /* 0x3f80000000497802 */ /* 0x000fe40000000f00 */
[----:B------:R-:W-:Y:S01]  /*0ad0*/  SHF.L.U32 R21, R0, 0x3, RZ ;  /* 0x0000000300157819 */ /* 0x000fe200000006ff */
[----:B--2---:R0:W-:Y:S04]  /*0ae0*/  STS.U16 [R7+UR17], R3 ;  /* 0x0000000307007988 */ /* 0x0041e80008000411 */
[----:B---3--:R-:W-:Y:S01]  /*0af0*/  STS.U16 [R7+UR17+0x400], R20 ;  /* 0x0004001407007988 */ /* 0x008fe20008000411 */
[----:B0-----:R-:W-:-:S03]  /*0b00*/  LOP3.LUT R3, R7, 0x40, RZ, 0x3c, !PT ;  /* 0x0000004007037812 */ /* 0x001fc600078e3cff */
[----:B----4-:R-:W-:Y:S04]  /*0b10*/  STS.U16 [R7+UR17+0x800], R24 ;  /* 0x0008001807007988 */ /* 0x010fe80008000411 */
[----:B-----5:R0:W-:Y:S04]  /*0b20*/  STS.U16 [R7+UR17+0xc00], R6 ;  /* 0x000c000607007988 */ /* 0x0201e80008000411 */
[----:B------:R-:W-:Y:S04]  /*0b30*/  STS.U16 [R11+UR17+0x80], R28 ;  /* 0x0000801c0b007988 */ /* 0x000fe80008000411 */
[----:B------:R-:W-:Y:S04]  /*0b40*/  STS.U16 [R11+UR17+0x480], R38 ;  /* 0x000480260b007988 */ /* 0x000fe80008000411 */
[----:B------:R-:W-:Y:S01]  /*0b50*/  STS.U16 [R11+UR17+0x880], R10 ;  /* 0x0008800a0b007988 */ /* 0x000fe20008000411 */
[----:B0-----:R-:W-:-:S03]  /*0b60*/  MOV R6, 0xff800000 ;  /* 0xff80000000067802 */ /* 0x001fc60000000f00 */
[----:B------:R0:W-:Y:S04]  /*0b70*/  STS.U16 [R11+UR17+0xc80], R58 ;  /* 0x000c803a0b007988 */ /* 0x0001e80008000411 */
[----:B------:R-:W-:Y:S04]  /*0b80*/  STS.U16 [R13+UR17+0x100], R30 ;  /* 0x0001001e0d007988 */ /* 0x000fe80008000411 */
[----:B------:R-:W-:Y:S01]  /*0b90*/  STS.U16 [R13+UR17+0x500], R40 ;  /* 0x000500280d007988 */ /* 0x000fe20008000411 */
[----:B0-----:R-:W-:-:S03]  /*0ba0*/  LOP3.LUT R11, R7, 0x50, RZ, 0x3c, !PT ;  /* 0x00000050070b7812 */ /* 0x001fc600078e3cff */
[----:B------:R-:W-:Y:S04]  /*0bb0*/  STS.U16 [R13+UR17+0x900], R12 ;  /* 0x0009000c0d007988 */ /* 0x000fe80008000411 */
[----:B------:R0:W-:Y:S04]  /*0bc0*/  STS.U16 [R13+UR17+0xd00], R56 ;  /* 0x000d00380d007988 */ /* 0x0001e80008000411 */
[----:B------:R-:W-:Y:S04]  /*0bd0*/  STS.U16 [R15+UR17+0x180], R14 ;  /* 0x0001800e0f007988 */ /* 0x000fe80008000411 */
[----:B------:R-:W-:Y:S01]  /*0be0*/  STS.U16 [R15+UR17+0x580], R42 ;  /* 0x0005802a0f007988 */ /* 0x000fe20008000411 */
[----:B0-----:R-:W-:-:S02]  /*0bf0*/  LOP3.LUT R13, R7, 0x60, RZ, 0x3c, !PT ;  /* 0x00000060070d7812 */ /* 0x001fc400078e3cff */
[----:B------:R-:W-:Y:S01]  /*0c00*/  LOP3.LUT R7, R7, 0x70, RZ, 0x3c, !PT ;  /* 0x0000007007077812 */ /* 0x000fe200078e3cff */
[----:B------:R0:W-:Y:S04]  /*0c10*/  STS.U16 [R15+UR17+0x980], R16 ;  /* 0x000980100f007988 */ /* 0x0001e80008000411 */
[----:B------:R-:W-:Y:S04]  /*0c20*/  STS.U16 [R15+UR17+0xd80], R62 ;  /* 0x000d803e0f007988 */ /* 0x000fe80008000411 */
[----:B------:R-:W-:Y:S04]  /*0c30*/  STS.U16 [R3+UR17+0x200], R34 ;  /* 0x0002002203007988 */ /* 0x000fe80008000411 */
[----:B------:R-:W-:Y:S04]  /*0c40*/  STS.U16 [R3+UR17+0x600], R22 ;  /* 0x0006001603007988 */ /* 0x000fe80008000411 */
[----:B------:R-:W-:Y:S04]  /*0c50*/  STS.U16 [R3+UR17+0xa00], R26 ;  /* 0x000a001a03007988 */ /* 0x000fe80008000411 */
[----:B------:R1:W-:Y:S04]  /*0c60*/  STS.U16 [R3+UR17+0xe00], R60 ;  /* 0x000e003c03007988 */ /* 0x0003e80008000411 */
[----:B------:R-:W-:Y:S04]  /*0c70*/  STS.U16 [R11+UR17+0x280], R32 ;  /* 0x000280200b007988 */ /* 0x000fe80008000411 */
[----:B------:R-:W-:Y:S04]  /*0c80*/  STS.U16 [R11+UR17+0x680], R44 ;  /* 0x0006802c0b007988 */ /* 0x000fe80008000411 */
[----:B------:R-:W-:Y:S04]  /*0c90*/  STS.U16 [R11+UR17+0xa80], R50 ;  /* 0x000a80320b007988 */ /* 0x000fe80008000411 */
[----:B------:R-:W-:Y:S04]  /*0ca0*/  STS.U16 [R11+UR17+0xe80], R66 ;  /* 0x000e80420b007988 */ /* 0x000fe80008000411 */
[----:B------:R2:W-:Y:S04]  /*0cb0*/  STS.U16 [R13+UR17+0x300], R18 ;  /* 0x000300120d007988 */ /* 0x0005e80008000411 */
[----:B------:R3:W-:Y:S04]  /*0cc0*/  STS.U16 [R13+UR17+0x700], R46 ;  /* 0x0007002e0d007988 */ /* 0x0007e80008000411 */
[----:B------:R-:W-:Y:S04]  /*0cd0*/  STS.U16 [R13+UR17+0xb00], R52 ;  /* 0x000b00340d007988 */ /* 0x000fe80008000411 */
[----:B------:R-:W-:Y:S01]  /*0ce0*/  STS.U16 [R13+UR17+0xf00], R64 ;  /* 0x000f00400d007988 */ /* 0x000fe20008000411 */
[----:B0-----:R-:W-:-:S03]  /*0cf0*/  MOV R16, 0xff800000 ;  /* 0xff80000000107802 */ /* 0x001fc60000000f00 */
[----:B------:R-:W-:Y:S01]  /*0d00*/  STS.U16 [R7+UR17+0x380], R36 ;  /* 0x0003802407007988 */ /* 0x000fe20008000411 */
[----:B-1----:R-:W-:-:S03]  /*0d10*/  IMAD.MOV.U32 R3, RZ, RZ, -0x800000 ;  /* 0xff800000ff037424 */ /* 0x002fc600078e00ff */
[----:B------:R0:W-:Y:S01]  /*0d20*/  STS.U16 [R7+UR17+0x780], R48 ;  /* 0x0007803007007988 */ /* 0x0001e20008000411 */
[----:B--2---:R-:W-:-:S03]  /*0d30*/  MOV R18, 0x3f800000 ;  /* 0x3f80000000127802 */ /* 0x004fc60000000f00 */
[----:B------:R1:W-:Y:S01]  /*0d40*/  STS.U16 [R7+UR17+0xb80], R54 ;  /* 0x000b803607007988 */ /* 0x0003e20008000411 */
[----:B------:R-:W-:-:S03]  /*0d50*/  CS2R R40, SRZ ;  /* 0x0000000000287805 */ /* 0x000fc6000001ff00 */
[----:B------:R2:W-:Y:S01]  /*0d60*/  STS.U16 [R7+UR17+0xf80], R5 ;  /* 0x000f800507007988 */ /* 0x0005e20008000411 */
[----:B------:R-:W-:Y:S02]  /*0d70*/  CS2R R42, SRZ ;  /* 0x00000000002a7805 */ /* 0x000fe4000001ff00 */
[----:B------:R-:W-:Y:S02]  /*0d80*/  CS2R R44, SRZ ;  /* 0x00000000002c7805 */ /* 0x000fe4000001ff00 */
[----:B---3--:R-:W-:Y:S02]  /*0d90*/  CS2R R46, SRZ ;  /* 0x00000000002e7805 */ /* 0x008fe4000001ff00 */
[----:B0-----:R-:W-:Y:S02]  /*0da0*/  CS2R R48, SRZ ;  /* 0x0000000000307805 */ /* 0x001fe4000001ff00 */
[----:B------:R-:W-:Y:S02]  /*0db0*/  CS2R R50, SRZ ;  /* 0x0000000000327805 */ /* 0x000fe4000001ff00 */
[----:B------:R-:W-:-:S02]  /*0dc0*/  CS2R R52, SRZ ;  /* 0x0000000000347805 */ /* 0x000fc4000001ff00 */
[----:B-1----:R-:W-:Y:S02]  /*0dd0*/  CS2R R54, SRZ ;  /* 0x0000000000367805 */ /* 0x002fe4000001ff00 */
[----:B------:R-:W-:Y:S02]  /*0de0*/  CS2R R24, SRZ ;  /* 0x0000000000187805 */ /* 0x000fe4000001ff00 */
[----:B------:R-:W-:Y:S02]  /*0df0*/  CS2R R26, SRZ ;  /* 0x00000000001a7805 */ /* 0x000fe4000001ff00 */
[----:B------:R-:W-:Y:S02]  /*0e00*/  CS2R R28, SRZ ;  /* 0x00000000001c7805 */ /* 0x000fe4000001ff00 */
[----:B------:R-:W-:Y:S02]  /*0e10*/  CS2R R30, SRZ ;  /* 0x00000000001e7805 */ /* 0x000fe4000001ff00 */
[----:B------:R-:W-:-:S02]  /*0e20*/  CS2R R32, SRZ ;  /* 0x0000000000207805 */ /* 0x000fc4000001ff00 */
[----:B------:R-:W-:Y:S02]  /*0e30*/  CS2R R34, SRZ ;  /* 0x0000000000227805 */ /* 0x000fe4000001ff00 */
[----:B------:R-:W-:Y:S02]  /*0e40*/  CS2R R36, SRZ ;  /* 0x0000000000247805 */ /* 0x000fe4000001ff00 */
[----:B------:R-:W-:Y:S01]  /*0e50*/  CS2R R38, SRZ ;  /* 0x0000000000267805 */ /* 0x000fe2000001ff00 */
[C---:B------:R-:W-:Y:S01]  /*0e60*/  IMAD.SHL.U32 R20, R0.reuse, 0x80, RZ ;  /* 0x0000008000147824 */ /* 0x040fe200078e00ff */
[----:B------:R-:W-:Y:S01]  /*0e70*/  LOP3.LUT R10, R0, 0xf, RZ, 0xc0, !PT ;  /* 0x0000000f000a7812 */ /* 0x000fe200078ec0ff */
[----:B--2---:R-:W-:Y:S06]  /*0e80*/  @!P0 BRA `(.L_x_0) ;  /* 0x0000001000f88947 */ /* 0x004fec0003800000 */
[----:B------:R-:W0:Y:S01]  /*0e90*/  LDC.64 R6, c[0x0][0x260] ;  /* 0x00009800ff067b82 */ /* 0x000e220000000a00 */
[----:B------:R-:W-:Y:S01]  /*0ea0*/  SHF.L.U32 R22, R8, 0x1, RZ ;  /* 0x0000000108167819 */ /* 0x000fe200000006ff */
[----:B------:R-:W-:Y:S01]  /*0eb0*/  ULDC UR4, c[0x0][0x258] ;  /* 0x0000960000047ab9 */ /* 0x000fe20000000800 */
[----:B------:R-:W-:Y:S01]  /*0ec0*/  SHF.R.U32.HI R9, RZ, 0x2, R9 ;  /* 0x00000002ff097819 */ /* 0x000fe20000011609 */
[----:B------:R-:W-:Y:S01]  /*0ed0*/  ULDC.64 UR6, c[0x0][0x220] ;  /* 0x0000880000067ab9 */ /* 0x000fe20000000a00 */
[----:B------:R-:W-:Y:S01]  /*0ee0*/  LOP3.LUT R3, R0, 0x1f, RZ, 0xc0, !PT ;  /* 0x0000001f00037812 */ /* 0x000fe200078ec0ff */
[----:B------:R-:W-:Y:S01]  /*0ef0*/  UMOV UR14, 0xfffffffe ;  /* 0xfffffffe000e7882 */ /* 0x000fe20000000000 */
[----:B------:R-:W-:Y:S01]  /*0f00*/  LOP3.LUT R22, R22, R9, RZ, 0x3c, !PT ;  /* 0x0000000916167212 */ /* 0x000fe200078e3cff */
[----:B------:R-:W1:Y:S01]  /*0f10*/  LDC.64 R4, c[0x0][0x250] ;  /* 0x00009400ff047b82 */ /* 0x000e620000000a00 */
[--C-:B------:R-:W-:Y:S01]  /*0f20*/  SHF.R.U32.HI R13, RZ, 0x5, R0.reuse ;  /* 0x00000005ff0d7819 */ /* 0x100fe20000011600 */
[----:B------:R-:W-:Y:S01]  /*0f30*/  IMAD R8, R3, UR4, RZ ;  /* 0x0000000403087c24 */ /* 0x000fe2000f8e02ff */
[----:B------:R-:W-:Y:S01]  /*0f40*/  ULDC.64 UR4, c[0x0][0x218] ;  /* 0x0000860000047ab9 */ /* 0x000fe20000000a00 */
[----:B------:R-:W-:Y:S01]  /*0f50*/  SHF.R.U32.HI R12, RZ, 0x5, R0 ;  /* 0x00000005ff0c7819 */ /* 0x000fe20000011600 */
[----:B------:R-:W-:Y:S01]  /*0f60*/  UMOV UR15, 0x7fffffdf ;  /* 0x7fffffdf000f7882 */ /* 0x000fe20000000000 */
[----:B------:R-:W-:Y:S01]  /*0f70*/  MOV R78, 0xff800000 ;  /* 0xff800000004e7802 */ /* 0x000fe20000000f00 */
[----:B------:R-:W-:Y:S01]  /*0f80*/  IMAD.MOV.U32 R73, RZ, RZ, 0x3f800000 ;  /* 0x3f800000ff497424 */ /* 0x000fe200078e00ff */
[----:B------:R-:W2:Y:S01]  /*0f90*/  LDC R14, c[0x0][0x268] ;  /* 0x00009a00ff0e7b82 */ /* 0x000ea20000000800 */
[----:B------:R-:W-:-:S02]  /*0fa0*/  R2UR UR20, R12 ;  /* 0x000000000c1472ca */ /* 0x000fc400000e0000 */
[----:B------:R-:W-:Y:S02]  /*0fb0*/  CS2R R40, SRZ ;  /* 0x0000000000287805 */ /* 0x000fe4000001ff00 */
[----:B------:R-:W-:Y:S02]  /*0fc0*/  SHF.R.S32.HI R12, RZ, 0x6, R0 ;  /* 0x00000006ff0c7819 */ /* 0x000fe40000011400 */
[----:B------:R-:W-:Y:S02]  /*0fd0*/  CS2R R42, SRZ ;  /* 0x00000000002a7805 */ /* 0x000fe4000001ff00 */
[----:B------:R-:W-:Y:S02]  /*0fe0*/  MOV R77, RZ ;  /* 0x000000ff004d7202 */ /* 0x000fe40000000f00 */
[----:B------:R-:W-:Y:S02]  /*0ff0*/  CS2R R44, SRZ ;  /* 0x00000000002c7805 */ /* 0x000fe4000001ff00 */
[----:B------:R-:W-:Y:S01]  /*1000*/  SGXT R12, R12, 0x1 ;  /* 0x000000010c0c781a */ /* 0x000fe20000000200 */
[----:B0-----:R-:W-:Y:S01]  /*1010*/  IMAD R6, R6, UR16, RZ ;  /* 0x0000001006067c24 */ /* 0x001fe2000f8e02ff */
[----:B------:R-:W-:Y:S01]  /*1020*/  MOV R79, RZ ;  /* 0x000000ff004f7202 */ /* 0x000fe20000000f00 */
[----:B------:R-:W-:Y:S01]  /*1030*/  IMAD R11, R10, R7, RZ ;  /* 0x000000070a0b7224 */ /* 0x000fe200078e02ff */
[----:B------:R-:W-:-:S02]  /*1040*/  MOV R23, 0x3f800000 ;  /* 0x3f80000000177802 */ /* 0x000fc40000000f00 */
[----:B------:R-:W-:Y:S02]  /*1050*/  CS2R R46, SRZ ;  /* 0x00000000002e7805 */ /* 0x000fe4000001ff00 */
[----:B------:R-:W-:Y:S02]  /*1060*/  SHF.L.U32 R9, R6, 0x1, RZ ;  /* 0x0000000106097819 */ /* 0x000fe400000006ff */
[----:B------:R-:W-:Y:S02]  /*1070*/  CS2R R48, SRZ ;  /* 0x0000000000307805 */ /* 0x000fe4000001ff00 */
[C---:B------:R-:W-:Y:S01]  /*1080*/  SHF.L.U32 R10, R11.reuse, 0x1, RZ ;  /* 0x000000010b0a7819 */ /* 0x040fe200000006ff */
[----:B-1----:R-:W-:Y:S01]  /*1090*/  IMAD R4, R4, UR16, RZ ;  /* 0x0000001004047c24 */ /* 0x002fe2000f8e02ff */
[----:B------:R-:W-:Y:S01]  /*10a0*/  MOV R75, 0xff800000 ;  /* 0xff800000004b7802 */ /* 0x000fe20000000f00 */
[----:B------:R-:W-:Y:S01]  /*10b0*/  IMAD.HI R11, R11, 0x2, RZ ;  /* 0x000000020b0b7827 */ /* 0x000fe200078e02ff */
[----:B------:R-:W-:-:S02]  /*10c0*/  IADD3 R15, P2, P3, R10, UR6, R9 ;  /* 0x000000060a0f7c10 */ /* 0x000fc4000fb5e009 */
[----:B------:R-:W-:Y:S02]  /*10d0*/  CS2R R50, SRZ ;  /* 0x0000000000327805 */ /* 0x000fe4000001ff00 */
[----:B------:R-:W-:Y:S01]  /*10e0*/  SHF.L.U32 R3, R4, 0x1, RZ ;  /* 0x0000000104037819 */ /* 0x000fe200000006ff */
[----:B------:R-:W-:Y:S01]  /*10f0*/  IMAD.SHL.U32 R10, R8, 0x2, RZ ;  /* 0x00000002080a7824 */ /* 0x000fe200078e00ff */
[----:B------:R-:W-:Y:S01]  /*1100*/  SHF.R.U32.HI R9, RZ, 0x4, R0 ;  /* 0x00000004ff097819 */ /* 0x000fe20000011600 */
[----:B------:R-:W-:Y:S01]  /*1110*/  IMAD.HI R4, R4, 0x2, RZ ;  /* 0x0000000204047827 */ /* 0x000fe200078e02ff */
[----:B------:R-:W-:Y:S02]  /*1120*/  MOV R76, 0xff800000 ;  /* 0xff800000004c7802 */ /* 0x000fe40000000f00 */
[----:B------:R-:W-:Y:S02]  /*1130*/  CS2R R52, SRZ ;  /* 0x0000000000347805 */ /* 0x000fe4000001ff00 */
[----:B------:R-:W-:Y:S01]  /*1140*/  IADD3 R18, P0, P1, R10, UR4, R3 ;  /* 0x000000040a127c10 */ /* 0x000fe2000f91e003 */
[----:B------:R-:W-:Y:S01]  /*1150*/  UIADD3 UR4, UR17, 0x4000, URZ ;  /* 0x0000400011047890 */ /* 0x000fe2000fffe03f */
[----:B------:R-:W-:-:S02]  /*1160*/  SGXT.U32 R10, R13, 0x3 ;  /* 0x000000030d0a781a */ /* 0x000fc40000000000 */
[----:B------:R-:W-:Y:S02]  /*1170*/  CS2R R54, SRZ ;  /* 0x0000000000367805 */ /* 0x000fe4000001ff00 */
[----:B------:R-:W-:Y:S01]  /*1180*/  SGXT.U32 R3, R9, 0x4 ;  /* 0x000000040903781a */ /* 0x000fe20000000000 */
[----:B------:R-:W-:Y:S01]  /*1190*/  IMAD.HI R9, R8, 0x2, RZ ;  /* 0x0000000208097827 */ /* 0x000fe200078e02ff */
[----:B------:R-:W-:Y:S01]  /*11a0*/  USHF.R.U32.HI UR4, URZ, 0x4, UR4 ;  /* 0x000000043f047899 */ /* 0x000fe20008011604 */
[----:B------:R-:W-:Y:S02]  /*11b0*/  LOP3.LUT R13, R12, 0x90, RZ, 0xc0, !PT ;  /* 0x000000900c0d7812 */ /* 0x000fe400078ec0ff */
[----:B------:R-:W-:Y:S01]  /*11c0*/  CS2R R24, SRZ ;  /* 0x0000000000187805 */ /* 0x000fe2000001ff00 */
[----:B------:R-:W-:Y:S01]  /*11d0*/  IMAD.HI R8, R6, 0x2, RZ ;  /* 0x0000000206087827 */ /* 0x000fe200078e02ff */
[----:B------:R-:W-:Y:S01]  /*11e0*/  IADD3.X R9, R9, UR5, R4, P0, P1 ;  /* 0x0000000509097c10 */ /* 0x000fe200087e2404 */
[----:B------:R-:W-:Y:S01]  /*11f0*/  USGXT.U32 UR6, UR4, 0xe ;  /* 0x0000000e0406789a */ /* 0x000fe20008000000 */
[----:B------:R-:W-:Y:S01]  /*1200*/  LOP3.LUT R72, R13, 0x17e, R72, 0x78, !PT ;  /* 0x0000017e0d487812 */ /* 0x000fe200078e7848 */
[----:B------:R-:W-:Y:S01]  /*1210*/  IMAD R6, R10, R5, RZ ;  /* 0x000000050a067224 */ /* 0x000fe200078e02ff */
[----:B------:R-:W-:Y:S01]  /*1220*/  IADD3.X R17, R11, UR7, R8, P2, P3 ;  /* 0x000000070b117c10 */ /* 0x000fe200097e6408 */
[----:B--2---:R-:W-:Y:S01]  /*1230*/  IMAD R16, R3, R14, RZ ;  /* 0x0000000e03107224 */ /* 0x004fe200078e02ff */
[----:B------:R-:W-:-:S02]  /*1240*/  MOV R74, 0xff800000 ;  /* 0xff800000004a7802 */ /* 0x000fc40000000f00 */
[----:B------:R-:W-:Y:S02]  /*1250*/  CS2R R26, SRZ ;  /* 0x00000000001a7805 */ /* 0x000fe4000001ff00 */
[----:B------:R-:W-:Y:S02]  /*1260*/  LEA R3, R5, R6, 0x3 ;  /* 0x0000000605037211 */ /* 0x000fe400078e18ff */
[----:B------:R-:W-:Y:S02]  /*1270*/  CS2R R28, SRZ ;  /* 0x00000000001c7805 */ /* 0x000fe4000001ff00 */
[----:B------:R-:W-:Y:S02]  /*1280*/  LEA R4, R14, R16, 0x4 ;  /* 0x000000100e047211 */ /* 0x000fe400078e20ff */
[----:B------:R-:W-:Y:S02]  /*1290*/  CS2R R30, SRZ ;  /* 0x00000000001e7805 */ /* 0x000fe4000001ff00 */
[----:B------:R-:W-:-:S02]  /*12a0*/  LEA R14, P0, R6, R18, 0x1 ;  /* 0x00000012060e7211 */ /* 0x000fc400078008ff */
[----:B------:R-:W-:Y:S02]  /*12b0*/  CS2R R32, SRZ ;  /* 0x0000000000207805 */ /* 0x000fe4000001ff00 */
[----:B------:R-:W-:Y:S02]  /*12c0*/  LEA R12, P1, R3, R18, 0x1 ;  /* 0x00000012030c7211 */ /* 0x000fe400078208ff */
[----:B------:R-:W-:Y:S02]  /*12d0*/  CS2R R34, SRZ ;  /* 0x0000000000227805 */ /* 0x000fe4000001ff00 */
[-C--:B------:R-:W-:Y:S01]  /*12e0*/  LEA R10, P2, R16, R15.reuse, 0x1 ;  /* 0x0000000f100a7211 */ /* 0x080fe200078408ff */
[----:B------:R-:W-:Y:S01]  /*12f0*/  UMOV UR7, URZ ;  /* 0x0000003f00077c82 */ /* 0x000fe20008000000 */
[----:B------:R-:W-:Y:S02]  /*1300*/  LEA R8, P3, R4, R15, 0x1 ;  /* 0x0000000f04087211 */ /* 0x000fe400078608ff */
[----:B------:R-:W-:-:S02]  /*1310*/  CS2R R36, SRZ ;  /* 0x0000000000247805 */ /* 0x000fc4000001ff00 */
[-C--:B------:R-:W-:Y:S02]  /*1320*/  LEA.HI.X.SX32 R15, R6, R9.reuse, 0x1, P0 ;  /* 0x00000009060f7211 */ /* 0x080fe400000f0eff */
[----:B------:R-:W-:Y:S02]  /*1330*/  CS2R R38, SRZ ;  /* 0x0000000000267805 */ /* 0x000fe4000001ff00 */
[----:B------:R-:W-:Y:S01]  /*1340*/  LEA.HI.X.SX32 R13, R3, R9, 0x1, P1 ;  /* 0x00000009030d7211 */ /* 0x000fe200008f0eff */
[----:B------:R-:W-:Y:S01]  /*1350*/  UIADD3.64 UR14, UR6, -UR14, URZ ;  /* 0x8000000e060e7297 */ /* 0x000fe2000fffe03f */
[-C--:B------:R-:W-:Y:S01]  /*1360*/  LEA.HI.X.SX32 R11, R16, R17.reuse, 0x1, P2 ;  /* 0x00000011100b7211 */ /* 0x080fe200010f0eff */
[----:B------:R-:W-:Y:S01]  /*1370*/  UMOV UR4, URZ ;  /* 0x0000003f00047c82 */ /* 0x000fe20008000000 */
[----:B------:R-:W-:Y:S01]  /*1380*/  LEA.HI.X.SX32 R9, R4, R17, 0x1, P3 ;  /* 0x0000001104097211 */ /* 0x000fe200018f0eff */
[----:B------:R-:W-:Y:S01]  /*1390*/  IMAD.MOV.U32 R17, RZ, RZ, 0x3f800000 ;  /* 0x3f800000ff117424 */ /* 0x000fe200078e00ff */
[----:B------:R-:W-:Y:S01]  /*13a0*/  MOV R18, 0x3f800000 ;  /* 0x3f80000000127802 */ /* 0x000fe20000000f00 */
[----:B------:R-:W-:Y:S01]  /*13b0*/  ULDC UR21, c[0x0][0x238] ;  /* 0x00008e0000157ab9 */ /* 0x000fe20000000800 */
[----:B------:R-:W-:Y:S01]  /*13c0*/  UMOV UR10, UR6 ;  /* 0x00000006000a7c82 */ /* 0x000fe20008000000 */
[----:B------:R-:W-:Y:S01]  /*13d0*/  UMOV UR11, 0x80000020 ;  /* 0x80000020000b7882 */ /* 0x000fe20000000000 */
[----:B------:R-:W-:-:S05]  /*13e0*/  UMOV UR7, 0xc0000010 ;  /* 0xc000001000077882 */ /* 0x000fca0000000000 */
.L_x_1:
[----:B------:R-:W-:-:S04]  /*13f0*/  IMAD.WIDE R56, R77, 0x2, R14 ;  /* 0x000000024d387825 */ /* 0x000fc800078e020e */
[----:B------:R-:W-:Y:S01]  /*1400*/  IMAD.WIDE R58, R77, 0x2, R12 ;  /* 0x000000024d3a7825 */ /* 0x000fe200078e020c */
[----:B------:R-:W2:Y:S04]  /*1410*/  LDG.E.U16 R3, desc[UR18][R56.64] ;  /* 0x0000001238037981 */ /* 0x000ea8000c1e1500 */
[----:B------:R-:W3:Y:S01]  /*1420*/  LDG.E.U16 R83, desc[UR18][R58.64] ;  /* 0x000000123a537981 */ /* 0x000ee2000c1e1500 */
[----:B------:R-:W-:Y:S01]  /*1430*/  USHF.L.U32 UR5, UR20, 0x6, URZ ;  /* 0x0000000614057899 */ /* 0x000fe2000800063f */
[----:B------:R-:W-:Y:S01]  /*1440*/  IMAD.WIDE R80, R79, 0x2, R10 ;  /* 0x000000024f507825 */ /* 0x000fe200078e020a */
[----:B------:R-:W-:Y:S01]  /*1450*/  UMOV UR9, 0x40000040 ;  /* 0x4000004000097882 */ /* 0x000fe20000000000 */
[----:B------:R-:W-:Y:S01]  /*1460*/  BAR.SYNC.DEFER_BLOCKING 0x0 ;  /* 0x0000000000007b1d */ /* 0x000fe20000010000 */
[----:B------:R-:W-:-:S04]  /*1470*/  ULOP3.LUT UR5, UR5, 0x100, URZ, 0xc0, !UPT ;  /* 0x0000010005057892 */ /* 0x000fc8000f8ec03f */
[----:B------:R-:W-:-:S04]  /*1480*/  ULEA.HI UR5, UR17, UR5, URZ, 0x1c ;  /* 0x0000000511057291 */ /* 0x000fc8000f8fe03f */
[----:B------:R-:W-:-:S03]  /*1490*/  ULOP3.LUT UR8, UR5, 0x3fff, URZ, 0xc0, !UPT ;  /* 0x00003fff05087892 */ /* 0x000fc6000f8ec03f */
[----:B------:R-:W-:Y:S01]  /*14a0*/  UMOV UR5, URZ ;  /* 0x0000003f00057c82 */ /* 0x000fe20008000000 */
[----:B------:R-:W-:-:S04]  /*14b0*/  UIADD3 UR12, UP0, UR8, 0x80, URZ ;  /* 0x00000080080c7890 */ /* 0x000fc8000ff1e03f */
[----:B------:R-:W-:Y:S01]  /*14c0*/  UIADD3.X UR13, UR5, 0x40000040, URZ, UP0, !UPT ;  /* 0x40000040050d7890 */ /* 0x000fe200087fe43f */
[----:B--2---:R-:W-:Y:S04]  /*14d0*/  STS.U16 [R22+UR17+0x4000], R3 ;  /* 0x0040000316007988 */ /* 0x004fe80008000411 */
[----:B---3--:R0:W-:Y:S01]  /*14e0*/  STS.U16 [R22+UR17+0x4200], R83 ;  /* 0x0042005316007988 */ /* 0x0081e20008000411 */
[----:B------:R1:W-:Y:S06]  /*14f0*/  MEMBAR.ALL.CTA ;  /* 0x0000000000007992 */ /* 0x0003ec0000008000 */
[----:B-1----:R-:W1:Y:S02]  /*1500*/  FENCE.VIEW.ASYNC.S ;  /* 0x00000000000073c6 */ /* 0x002e640000000000 */
[----:B-1----:R-:W-:Y:S01]  /*1510*/  BAR.SYNC.DEFER_BLOCKING 0x0 ;  /* 0x0000000000007b1d */ /* 0x002fe20000010000 */
[----:B0-----:R-:W-:-:S05]  /*1520*/  IMAD.WIDE R82, R79, 0x2, R8 ;  /* 0x000000024f527825 */ /* 0x001fca00078e0208 */
[----:B------:R-:W2:Y:S01]  /*1530*/  LDG.E.U16 R81, desc[UR18][R80.64] ;  /* 0x0000001250517981 */ /* 0x000ea2000c1e1500 */
[----:B------:R-:W-:-:S03]  /*1540*/  WARPGROUP.ARRIVE ;  /* 0x00000000000079c5 */ /* 0x000fc60000000000 */
[----:B------:R0:W3:Y:S03]  /*1550*/  LDG.E.U16 R3, desc[UR18][R82.64] ;  /* 0x0000001252037981 */ /* 0x0000e6000c1e1500 */
[----:B------:R-:W-:Y:S01]  /*1560*/  HGMMA.64x16x16.F32 R64, gdesc[UR8].tnspA, RZ, !UPT ;  /* 0x20200000084079f0 */ /* 0x000fe2000c7008ff */
[----:B------:R-:W-:-:S03]  /*1570*/  UIADD3.64 UR8, UR12, 0x180, URZ ;  /* 0x000001800c087897 */ /* 0x000fc6000fffe03f */
[----:B------:R-:W-:Y:S06]  /*1580*/  HGMMA.64x16x16.F32 R64, gdesc[UR12].tnspA, R64 ;  /* 0x202000000c4079f0 */ /* 0x000fec0008700840 */
[----:B------:R-:W-:Y:S01]  /*1590*/  HGMMA.64x16x16.F32 R56, gdesc[UR8].tnspA, RZ, !UPT ;  /* 0x20200000083879f0 */ /* 0x000fe2000c7008ff */
[----:B------:R-:W-:-:S09]  /*15a0*/  UIADD3.64 UR12, UR12, 0x200, URZ ;  /* 0x000002000c0c7897 */ /* 0x000fd2000fffe03f */
[----:B------:R-:W-:Y:S03]  /*15b0*/  HGMMA.64x16x16.F32 R56, gdesc[UR12].tnspA, R56, gsb0 ;  /* 0x202000000c3879f0 */ /* 0x000fe60008000838 */
[----:B------:R-:W-:Y:S02]  /*15c0*/  WARPGROUP.DEPBAR.LE gsb0, 0x0 ;  /* 0x00008000000079c5 */ /* 0x000fe40000010000 */
[----:B------:R-:W-:Y:S01]  /*15d0*/  FMUL R4, R64, UR21 ;  /* 0x0000001540047c20 */ /* 0x000fe20008400000 */
[----:B------:R-:W-:Y:S01]  /*15e0*/  FMUL R85, R65, UR21 ;  /* 0x0000001541557c20 */ /* 0x000fe20008400000 */
[----:B------:R-:W-:Y:S01]  /*15f0*/  FMUL R6, R68, UR21 ;  /* 0x0000001544067c20 */ /* 0x000fe20008400000 */
[----:B------:R-:W-:Y:S03]  /*1600*/  BAR.SYNC.DEFER_BLOCKING 0x0 ;  /* 0x0000000000007b1d */ /* 0x000fe60000010000 */
[----:B------:R-:W-:Y:S01]  /*1610*/  FMNMX R85, R4, R85, !PT ;  /* 0x0000005504557209 */ /* 0x000fe20007800000 */
[----:B------:R-:W-:-:S03]  /*1620*/  FMUL R4, R69, UR21 ;  /* 0x0000001545047c20 */ /* 0x000fc60008400000 */
[----:B------:R-:W-:Y:S01]  /*1630*/  FMNMX R85, R6, R85, !PT ;  /* 0x0000005506557209 */ /* 0x000fe20007800000 */
[----:B0-----:R-:W-:-:S03]  /*1640*/  FMUL R83, R67, UR21 ;  /* 0x0000001543537c20 */ /* 0x001fc60008400000 */
[----:B------:R-:W-:Y:S01]  /*1650*/  FMNMX R85, R4, R85, !PT ;  /* 0x0000005504557209 */ /* 0x000fe20007800000 */
[----:B------:R-:W-:Y:S01]  /*1660*/  FMUL R4, R66, UR21 ;  /* 0x0000001542047c20 */ /* 0x000fe20008400000 */
[----:B------:R-:W-:-:S03]  /*1670*/  FMUL R6, R70, UR21 ;  /* 0x0000001546067c20 */ /* 0x000fc60008400000 */
[----:B------:R-:W0:Y:S01]  /*1680*/  SHFL.BFLY PT, R80, R85, 0x2, 0x1f ;  /* 0x0c401f0055507f89 */ /* 0x000e2200000e0000 */
[----:B------:R-:W-:Y:S01]  /*1690*/  FMNMX R83, R4, R83, !PT ;  /* 0x0000005304537209 */ /* 0x000fe20007800000 */
[----:B------:R-:W-:-:S03]  /*16a0*/  FMUL R4, R71, UR21 ;  /* 0x0000001547047c20 */ /* 0x000fc60008400000 */
[----:B------:R-:W-:-:S04]  /*16b0*/  FMNMX R83, R6, R83, !PT ;  /* 0x0000005306537209 */ /* 0x000fc80007800000 */
[----:B------:R-:W-:Y:S01]  /*16c0*/  FMNMX R16, R4, R83, !PT ;  /* 0x0000005304107209 */ /* 0x000fe20007800000 */
[----:B------:R-:W-:Y:S01]  /*16d0*/  FMUL R4, R56, UR21 ;  /* 0x0000001538047c20 */ /* 0x000fe20008400000 */
[----:B------:R-:W-:Y:S01]  /*16e0*/  FMUL R83, R57, UR21 ;  /* 0x0000001539537c20 */ /* 0x000fe20008400000 */
[----:B------:R-:W-:-:S04]  /*16f0*/  FMUL R6, R60, UR21 ;  /* 0x000000153c067c20 */ /* 0x000fc80008400000 */
[----:B------:R-:W-:Y:S01]  /*1700*/  FMNMX R83, R4, R83, !PT ;  /* 0x0000005304537209 */ /* 0x000fe20007800000 */
[----:B------:R-:W-:-:S03]  /*1710*/  FMUL R4, R61, UR21 ;  /* 0x000000153d047c20 */ /* 0x000fc60008400000 */
[----:B------:R-:W-:Y:S01]  /*1720*/  FMNMX R83, R6, R83, !PT ;  /* 0x0000005306537209 */ /* 0x000fe20007800000 */
[----:B------:R-:W1:Y:S01]  /*1730*/  SHFL.BFLY PT, R89, R16, 0x2, 0x1f ;  /* 0x0c401f0010597f89 */ /* 0x000e6200000e0000 */
[----:B0-----:R-:W-:Y:S02]  /*1740*/  FMNMX R82, R85, R80, !PT ;  /* 0x0000005055527209 */ /* 0x001fe40007800000 */
[----:B------:R-:W-:Y:S01]  /*1750*/  FMNMX R80, R4, R83, !PT ;  /* 0x0000005304507209 */ /* 0x000fe20007800000 */
[----:B------:R-:W-:Y:S01]  /*1760*/  FMUL R4, R58, UR21 ;  /* 0x000000153a047c20 */ /* 0x000fe20008400000 */
[----:B------:R-:W-:Y:S01]  /*1770*/  FMUL R83, R59, UR21 ;  /* 0x000000153b537c20 */ /* 0x000fe20008400000 */
[----:B------:R-:W0:Y:S01]  /*1780*/  SHFL.BFLY PT, R87, R82, 0x1, 0x1f ;  /* 0x0c201f0052577f89 */ /* 0x000e2200000e0000 */
[----:B------:R-:W-:-:S03]  /*1790*/  FMUL R6, R62, UR21 ;  /* 0x000000153e067c20 */ /* 0x000fc60008400000 */
[----:B------:R-:W-:Y:S01]  /*17a0*/  FMNMX R83, R4, R83, !PT ;  /* 0x0000005304537209 */ /* 0x000fe20007800000 */
[----:B------:R-:W-:-:S03]  /*17b0*/  FMUL R4, R63, UR21 ;  /* 0x000000153f047c20 */ /* 0x000fc60008400000 */
[----:B------:R-:W-:Y:S01]  /*17c0*/  FMNMX R83, R6, R83, !PT ;  /* 0x0000005306537209 */ /* 0x000fe20007800000 */
[----:B------:R-:W4:Y:S03]  /*17d0*/  SHFL.BFLY PT, R85, R80, 0x2, 0x1f ;  /* 0x0c401f0050557f89 */ /* 0x000f2600000e0000 */
[----:B------:R-:W-:-:S05]  /*17e0*/  FMNMX R83, R4, R83, !PT ;  /* 0x0000005304537209 */ /* 0x000fca0007800000 */
[----:B------:R-:W5:Y:S01]  /*17f0*/  SHFL.BFLY PT, R84, R83, 0x2, 0x1f ;  /* 0x0c401f0053547f89 */ /* 0x000f6200000e0000 */
[----:B-1----:R-:W-:Y:S02]  /*1800*/  FMNMX R89, R16, R89, !PT ;  /* 0x0000005910597209 */ /* 0x002fe40007800000 */
[----:B0-----:R-:W-:-:S03]  /*1810*/  FMNMX R87, R82, R87, !PT ;  /* 0x0000005752577209 */ /* 0x001fc60007800000 */
[----:B------:R-:W0:Y:S01]  /*1820*/  SHFL.BFLY PT, R82, R89, 0x1, 0x1f ;  /* 0x0c201f0059527f89 */ /* 0x000e2200000e0000 */
[----:B------:R-:W-:Y:S02]  /*1830*/  FMNMX R16, R87, R78, !PT ;  /* 0x0000004e57107209 */ /* 0x000fe40007800000 */
[----:B----4-:R-:W-:-:S05]  /*1840*/  FMNMX R85, R80, R85, !PT ;  /* 0x0000005550557209 */ /* 0x010fca0007800000 */
[----:B------:R-:W1:Y:S01]  /*1850*/  SHFL.BFLY PT, R80, R85, 0x1, 0x1f ;  /* 0x0c201f0055507f89 */ /* 0x000e6200000e0000 */
[----:B-----5:R-:W-:Y:S01]  /*1860*/  FMNMX R84, R83, R84, !PT ;  /* 0x0000005453547209 */ /* 0x020fe20007800000 */
[----:B------:R-:W-:-:S04]  /*1870*/  FFMA R64, R64, UR21, -R16 ;  /* 0x0000001540407c23 */ /* 0x000fc80008000810 */
[----:B------:R-:W4:Y:S01]  /*1880*/  SHFL.BFLY PT, R83, R84, 0x1, 0x1f ;  /* 0x0c201f0054537f89 */ /* 0x000f2200000e0000 */
[----:B------:R-:W-:Y:S01]  /*1890*/  FMUL R4, R64, 1.4426950216293334961 ;  /* 0x3fb8aa3b40047820 */ /* 0x000fe20000400000 */
[----:B0-----:R-:W-:Y:S01]  /*18a0*/  FMNMX R64, R89, R82, !PT ;  /* 0x0000005259407209 */ /* 0x001fe20007800000 */
[----:B------:R-:W-:-:S03]  /*18b0*/  FFMA R65, R65, UR21, -R16 ;  /* 0x0000001541417c23 */ /* 0x000fc60008000810 */
[----:B------:R-:W-:Y:S01]  /*18c0*/  FMNMX R64, R64, R75, !PT ;  /* 0x0000004b40407209 */ /* 0x000fe20007800000 */
[----:B------:R-:W-:Y:S01]  /*18d0*/  FFMA R68, R68, UR21, -R16 ;  /* 0x0000001544447c23 */ /* 0x000fe20008000810 */
[----:B------:R-:W-:-:S03]  /*18e0*/  FMUL R65, R65, 1.4426950216293334961 ;  /* 0x3fb8aa3b41417820 */ /* 0x000fc60000400000 */
[----:B------:R-:W-:Y:S01]  /*18f0*/  FFMA R67, R67, UR21, -R64 ;  /* 0x0000001543437c23 */ /* 0x000fe20008000840 */
[----:B------:R-:W-:Y:S01]  /*1900*/  FMUL R6, R68, 1.4426950216293334961 ;  /* 0x3fb8aa3b44067820 */ /* 0x000fe20000400000 */
[----:B------:R-:W-:Y:S01]  /*1910*/  FADD R68, -R16, R78 ;  /* 0x0000004e10447221 */ /* 0x000fe20000000100 */
[----:B------:R-:W-:Y:S01]  /*1920*/  FFMA R69, R69, UR21, -R16 ;  /* 0x0000001545457c23 */ /* 0x000fe20008000810 */
[----:B------:R-:W-:Y:S01]  /*1930*/  FMUL R78, R67, 1.4426950216293334961 ;  /* 0x3fb8aa3b434e7820 */ /* 0x000fe20000400000 */
[----:B------:R-:W-:Y:S01]  /*1940*/  FFMA R71, R71, UR21, -R64 ;  /* 0x0000001547477c23 */ /* 0x000fe20008000840 */
[----:B-1----:R-:W-:Y:S01]  /*1950*/  FMNMX R67, R85, R80, !PT ;  /* 0x0000005055437209 */ /* 0x002fe20007800000 */
[----:B------:R-:W-:Y:S01]  /*1960*/  MUFU.EX2 R4, R4 ;  /* 0x0000000400047308 */ /* 0x000fe20000000800 */
[----:B------:R-:W-:Y:S01]  /*1970*/  FMUL R69, R69, 1.4426950216293334961 ;  /* 0x3fb8aa3b45457820 */ /* 0x000fe20000400000 */
[----:B------:R-:W-:Y:S01]  /*1980*/  FMUL R80, R71, 1.4426950216293334961 ;  /* 0x3fb8aa3b47507820 */ /* 0x000fe20000400000 */
[----:B------:R-:W-:-:S02]  /*1990*/  FMNMX R67, R67, R76, !PT ;  /* 0x0000004c43437209 */ /* 0x000fc40007800000 */
[----:B----4-:R-:W-:-:S03]  /*19a0*/  FMNMX R71, R84, R83, !PT ;  /* 0x0000005354477209 */ /* 0x010fc60007800000 */
[----:B------:R-:W0:Y:S01]  /*19b0*/  MUFU.EX2 R65, R65 ;  /* 0x0000004100417308 */ /* 0x000e220000000800 */
[----:B------:R-:W-:Y:S01]  /*19c0*/  FMNMX R71, R71, R74, !PT ;  /* 0x0000004a47477209 */ /* 0x000fe20007800000 */
[----:B------:R-:W-:Y:S01]  /*19d0*/  FFMA R57, R57, UR21, -R67 ;  /* 0x0000001539397c23 */ /* 0x000fe20008000843 */
[----:B------:R-:W-:-:S05]  /*19e0*/  FMUL R82, R68, 1.4426950216293334961 ;  /* 0x3fb8aa3b44527820 */ /* 0x000fca0000400000 */
[----:B------:R-:W1:Y:S01]  /*19f0*/  MUFU.EX2 R6, R6 ;  /* 0x0000000600067308 */ /* 0x000e620000000800 */
[----:B------:R-:W-:Y:S01]  /*1a00*/  FFMA R68, R66, UR21, -R64 ;  /* 0x0000001542447c23 */ /* 0x000fe20008000840 */
[----:B------:R-:W-:Y:S01]  /*1a10*/  FMUL R57, R57, 1.4426950216293334961 ;  /* 0x3fb8aa3b39397820 */ /* 0x000fe20000400000 */
[----:B------:R-:W-:-:S05]  /*1a20*/  FFMA R58, R58, UR21, -R71 ;  /* 0x000000153a3a7c23 */ /* 0x000fca0008000847 */
[----:B------:R-:W4:Y:S01]  /*1a30*/  MUFU.EX2 R69, R69 ;  /* 0x0000004500457308 */ /* 0x000f220000000800 */
[----:B------:R-:W-:Y:S01]  /*1a40*/  FFMA R56, R56, UR21, -R67 ;  /* 0x0000001538387c23 */ /* 0x000fe20008000843 */
[----:B------:R-:W-:Y:S01]  /*1a50*/  FMUL R68, R68, 1.4426950216293334961 ;  /* 0x3fb8aa3b44447820 */ /* 0x000fe20000400000 */
[----:B------:R-:W-:Y:S01]  /*1a60*/  FFMA R70, R70, UR21, -R64 ;  /* 0x0000001546467c23 */ /* 0x000fe20008000840 */
[----:B------:R-:W-:Y:S01]  /*1a70*/  FMUL R58, R58, 1.4426950216293334961 ;  /* 0x3fb8aa3b3a3a7820 */ /* 0x000fe20000400000 */
[----:B------:R-:W-:Y:S01]  /*1a80*/  FMUL R56, R56, 1.4426950216293334961 ;  /* 0x3fb8aa3b38387820 */ /* 0x000fe20000400000 */
[----:B--2---:R2:W-:Y:S02]  /*1a90*/  STS.U16 [R72+UR17+0x4000], R81 ;  /* 0x0040005148007988 */ /* 0x0045e40008000411 */
[----:B------:R0:W-:Y:S01]  /*1aa0*/  MUFU.EX2 R83, R57 ;  /* 0x0000003900537308 */ /* 0x0001e20000000800 */
[----:B------:R-:W-:Y:S01]  /*1ab0*/  FMUL R70, R70, 1.4426950216293334961 ;  /* 0x3fb8aa3b46467820 */ /* 0x000fe20000400000 */
[----:B---3--:R-:W-:Y:S01]  /*1ac0*/  STS.U16 [R72+UR17+0x4200], R3 ;  /* 0x0042000348007988 */ /* 0x008fe20008000411 */
[----:B------:R3:W-:Y:S06]  /*1ad0*/  MEMBAR.ALL.CTA ;  /* 0x0000000000007992 */ /* 0x0007ec0000008000 */
[----:B---3--:R-:W3:Y:S01]  /*1ae0*/  FENCE.VIEW.ASYNC.S ;  /* 0x00000000000073c6 */ /* 0x008ee20000000000 */
[----:B0-----:R-:W-:Y:S01]  /*1af0*/  FADD R57, R4, R65 ;  /* 0x0000004104397221 */ /* 0x001fe20000000000 */
[----:B------:R-:W-:Y:S08]  /*1b00*/  MUFU.EX2 R85, R80 ;  /* 0x0000005000557308 */ /* 0x000ff00000000800 */
[----:B------:R-:W-:Y:S08]  /*1b10*/  MUFU.EX2 R68, R68 ;  /* 0x0000004400447308 */ /* 0x000ff00000000800 */
[----:B------:R-:W0:Y:S08]  /*1b20*/  MUFU.EX2 R87, R78 ;  /* 0x0000004e00577308 */ /* 0x000e300000000800 */
[----:B------:R1:W-:Y:S01]  /*1b30*/  MUFU.EX2 R80, R58 ;  /* 0x0000003a00507308 */ /* 0x0003e20000000800 */
[----:B------:R-:W-:-:S07]  /*1b40*/  FFMA R59, R59, UR21, -R71 ;  /* 0x000000153b3b7c23 */ /* 0x000fce0008000847 */
[----:B------:R5:W-:Y:S01]  /*1b50*/  MUFU.EX2 R78, R56 ;  /* 0x00000038004e7308 */ /* 0x000be20000000800 */
[----:B-1----:R-:W-:Y:S01]  /*1b60*/  FADD R58, R6, R57 ;  /* 0x00000039063a7221 */ /* 0x002fe20000000000 */
[----:B-----5:R-:W-:Y:S01]  /*1b70*/  F2FP.F16.F32.PACK_AB R56, R65, R4 ;  /* 0x000000044138723e */ /* 0x020fe200000000ff */
[----:B------:R-:W-:-:S05]  /*1b80*/  FADD R4, -R64, R75 ;  /* 0x0000004b40047221 */ /* 0x000fca0000000100 */
[----:B------:R-:W1:Y:S01]  /*1b90*/  MUFU.EX2 R70, R70 ;  /* 0x0000004600467308 */ /* 0x000e620000000800 */
[C---:B----4-:R-:W-:Y:S01]  /*1ba0*/  FADD R75, R69.reuse, R58 ;  /* 0x0000003a454b7221 */ /* 0x050fe20000000000 */
[----:B------:R-:W-:Y:S01]  /*1bb0*/  F2FP.F16.F32.PACK_AB R58, R69, R6 ;  /* 0x00000006453a723e */ /* 0x000fe200000000ff */
[----:B------:R-:W-:Y:S01]  /*1bc0*/  FMUL R6, R4, 1.4426950216293334961 ;  /* 0x3fb8aa3b04067820 */ /* 0x000fe20000400000 */
[----:B------:R-:W-:Y:S01]  /*1bd0*/  FADD R4, -R67, R76 ;  /* 0x0000004c43047221 */ /* 0x000fe20000000100 */
[----:B------:R-:W-:Y:S01]  /*1be0*/  FFMA R60, R60, UR21, -R67 ;  /* 0x000000153c3c7c23 */ /* 0x000fe20008000843 */
[----:B------:R-:W-:Y:S01]  /*1bf0*/  FMUL R59, R59, 1.4426950216293334961 ;  /* 0x3fb8aa3b3b3b7820 */ /* 0x000fe20000400000 */
[----:B------:R-:W-:Y:S01]  /*1c00*/  FFMA R62, R62, UR21, -R71 ;  /* 0x000000153e3e7c23 */ /* 0x000fe20008000847 */
[----:B------:R-:W-:Y:S01]  /*1c10*/  FMUL R65, R4, 1.4426950216293334961 ;  /* 0x3fb8aa3b04417820 */ /* 0x000fe20000400000 */
[----:B------:R-:W-:Y:S01]  /*1c20*/  FFMA R61, R61, UR21, -R67 ;  /* 0x000000153d3d7c23 */ /* 0x000fe20008000843 */
[----:B------:R-:W-:Y:S01]  /*1c30*/  FADD R4, -R71, R74 ;  /* 0x0000004a47047221 */ /* 0x000fe20000000100 */
[----:B------:R-:W-:Y:S01]  /*1c40*/  FFMA R63, R63, UR21, -R71 ;  /* 0x000000153f3f7c23 */ /* 0x000fe20008000847 */
[----:B------:R-:W-:Y:S01]  /*1c50*/  FMUL R60, R60, 1.4426950216293334961 ;  /* 0x3fb8aa3b3c3c7820 */ /* 0x000fe20000400000 */
[----:B------:R-:W4:Y:S01]  /*1c60*/  MUFU.EX2 R89, R59 ;  /* 0x0000003b00597308 */ /* 0x000f220000000800 */
[----:B------:R-:W-:Y:S01]  /*1c70*/  FMUL R62, R62, 1.4426950216293334961 ;  /* 0x3fb8aa3b3e3e7820 */ /* 0x000fe20000400000 */
[----:B------:R-:W-:Y:S01]  /*1c80*/  FMUL R61, R61, 1.4426950216293334961 ;  /* 0x3fb8aa3b3d3d7820 */ /* 0x000fe20000400000 */
[----:B0-----:R-:W-:Y:S01]  /*1c90*/  FADD R57, R68, R87 ;  /* 0x0000005744397221 */ /* 0x001fe20000000000 */
[----:B------:R-:W-:Y:S01]  /*1ca0*/  FMUL R4, R4, 1.4426950216293334961 ;  /* 0x3fb8aa3b04047820 */ /* 0x000fe20000400000 */
[----:B------:R-:W-:-:S03]  /*1cb0*/  FMUL R63, R63, 1.4426950216293334961 ;  /* 0x3fb8aa3b3f3f7820 */ /* 0x000fc60000400000 */
[----:B------:R-:W-:Y:S08]  /*1cc0*/  MUFU.EX2 R66, R82 ;  /* 0x0000005200427308 */ /* 0x000ff00000000800 */
[----:B------:R1:W0:Y:S08]  /*1cd0*/  MUFU.EX2 R82, R60 ;  /* 0x0000003c00527308 */ /* 0x0002300000000800 */
[----:B------:R0:W5:Y:S01]  /*1ce0*/  MUFU.EX2 R84, R62 ;  /* 0x0000003e00547308 */ /* 0x0001620000000800 */
[----:B-1----:R-:W-:Y:S01]  /*1cf0*/  FADD R60, R70, R57 ;  /* 0x00000039463c7221 */ /* 0x002fe20000000000 */
[----:B------:R-:W-:-:S06]  /*1d00*/  F2FP.F16.F32.PACK_AB R57, R87, R68 ;  /* 0x000000445739723e */ /* 0x000fcc00000000ff */
[----:B------:R-:W1:Y:S08]  /*1d10*/  MUFU.EX2 R61, R61 ;  /* 0x0000003d003d7308 */ /* 0x000e700000000800 */
[----:B------:R1:W3:Y:S08]  /*1d20*/  MUFU.EX2 R69, R6 ;  /* 0x0000000600457308 */ /* 0x0002f00000000800 */
[----:B------:R-:W3:Y:S08]  /*1d30*/  MUFU.EX2 R68, R65 ;  /* 0x0000004100447308 */ /* 0x000ef00000000800 */
[----:B------:R-:W3:Y:S01]  /*1d40*/  MUFU.EX2 R4, R4 ;  /* 0x0000000400047308 */ /* 0x000ee20000000800 */
[----:B------:R-:W-:-:S07]  /*1d50*/  FADD R76, R85, R60 ;  /* 0x0000003c554c7221 */ /* 0x000fce0000000000 */
[----:B------:R-:W3:Y:S01]  /*1d60*/  MUFU.EX2 R63, R63 ;  /* 0x0000003f003f7308 */ /* 0x000ee20000000800 */
[----:B--2---:R-:W-:Y:S01]  /*1d70*/  FADD R81, R78, R83 ;  /* 0x000000534e517221 */ /* 0x004fe20000000000 */
[----:B------:R-:W-:Y:S01]  /*1d80*/  F2FP.F16.F32.PACK_AB R60, R83, R78 ;  /* 0x0000004e533c723e */ /* 0x000fe200000000ff */
[----:B----4-:R-:W-:Y:S01]  /*1d90*/  FADD R83, R80, R89 ;  /* 0x0000005950537221 */ /* 0x010fe20000000000 */
[----:B------:R-:W-:Y:S01]  /*1da0*/  F2FP.F16.F32.PACK_AB R59, R85, R70 ;  /* 0x00000046553b723e */ /* 0x000fe200000000ff */
[----:B0-----:R-:W-:Y:S02]  /*1db0*/  FADD R62, R82, R81 ;  /* 0x00000051523e7221 */ /* 0x001fe40000000000 */
[----:B-----5:R-:W-:Y:S01]  /*1dc0*/  FADD R70, R84, R83 ;  /* 0x0000005354467221 */ /* 0x020fe20000000000 */
[-C--:B------:R-:W-:Y:S01]  /*1dd0*/  FMUL R40, R40, R66.reuse ;  /* 0x0000004228287220 */ /* 0x080fe20000400000 */
[----:B-1----:R-:W-:Y:S01]  /*1de0*/  FADD R6, R61, R62 ;  /* 0x0000003e3d067221 */ /* 0x002fe20000000000 */
[-C--:B------:R-:W-:Y:S01]  /*1df0*/  FMUL R41, R41, R66.reuse ;  /* 0x0000004229297220 */ /* 0x080fe20000400000 */
[-C--:B------:R-:W-:Y:S01]  /*1e00*/  FMUL R44, R44, R66.reuse ;  /* 0x000000422c2c7220 */ /* 0x080fe20000400000 */
[-C--:B------:R-:W-:Y:S01]  /*1e10*/  FMUL R45, R45, R66.reuse ;  /* 0x000000422d2d7220 */ /* 0x080fe20000400000 */
[-C--:B------:R-:W-:Y:S01]  /*1e20*/  FMUL R48, R48, R66.reuse ;  /* 0x0000004230307220 */ /* 0x080fe20000400000 */
[-C--:B------:R-:W-:Y:S01]  /*1e30*/  FMUL R49, R49, R66.reuse ;  /* 0x0000004231317220 */ /* 0x080fe20000400000 */
[-C--:B------:R-:W-:Y:S01]  /*1e40*/  FMUL R52, R52, R66.reuse ;  /* 0x0000004234347220 */ /* 0x080fe20000400000 */
[----:B------:R-:W-:Y:S01]  /*1e50*/  FMUL R53, R53, R66 ;  /* 0x0000004235357220 */ /* 0x000fe20000400000 */
[-C--:B---3--:R-:W-:Y:S01]  /*1e60*/  FMUL R42, R42, R69.reuse ;  /* 0x000000452a2a7220 */ /* 0x088fe20000400000 */
[-C--:B------:R-:W-:Y:S01]  /*1e70*/  FMUL R43, R43, R69.reuse ;  /* 0x000000452b2b7220 */ /* 0x080fe20000400000 */
[-C--:B------:R-:W-:Y:S01]  /*1e80*/  FMUL R46, R46, R69.reuse ;  /* 0x000000452e2e7220 */ /* 0x080fe20000400000 */
[-C--:B------:R-:W-:Y:S01]  /*1e90*/  FMUL R47, R47, R69.reuse ;  /* 0x000000452f2f7220 */ /* 0x080fe20000400000 */
[-C--:B------:R-:W-:Y:S01]  /*1ea0*/  FMUL R50, R50, R69.reuse ;  /* 0x0000004532327220 */ /* 0x080fe20000400000 */
[-C--:B------:R-:W-:Y:S01]  /*1eb0*/  FMUL R51, R51, R69.reuse ;  /* 0x0000004533337220 */ /* 0x080fe20000400000 */
[-C--:B------:R-:W-:Y:S01]  /*1ec0*/  FMUL R54, R54, R69.reuse ;  /* 0x0000004536367220 */ /* 0x080fe20000400000 */
[----:B------:R-:W-:Y:S01]  /*1ed0*/  FMUL R55, R55, R69 ;  /* 0x0000004537377220 */ /* 0x000fe20000400000 */
[-C--:B------:R-:W-:Y:S01]  /*1ee0*/  FMUL R24, R24, R68.reuse ;  /* 0x0000004418187220 */ /* 0x080fe20000400000 */
        /* <DEDUP_REMOVED lines=15> */
[----:B------:R-:W-:Y:S01]  /*1fe0*/  F2FP.F16.F32.PACK_AB R62, R61, R82 ;  /* 0x000000523d3e723e */ /* 0x000fe200000000ff */
[----:B------:R-:W-:Y:S01]  /*1ff0*/  FADD R70, R63, R70 ;  /* 0x000000463f467221 */ /* 0x000fe20000000000 */
[----:B------:R-:W-:-:S02]  /*2000*/  F2FP.F16.F32.PACK_AB R61, R89, R80 ;  /* 0x00000050593d723e */ /* 0x000fc400000000ff */
[----:B------:R-:W-:Y:S01]  /*2010*/  F2FP.F16.F32.PACK_AB R63, R63, R84 ;  /* 0x000000543f3f723e */ /* 0x000fe200000000ff */
[----:B------:R-:W-:Y:S06]  /*2020*/  BAR.SYNC.DEFER_BLOCKING 0x0 ;  /* 0x0000000000007b1d */ /* 0x000fec0000010000 */
[----:B------:R-:W0:Y:S04]  /*2030*/  SHFL.BFLY PT, R74, R75, 0x2, 0x1f ;  /* 0x0c401f004b4a7f89 */ /* 0x000e2800000e0000 */
[----:B------:R-:W1:Y:S04]  /*2040*/  SHFL.BFLY PT, R65, R76, 0x2, 0x1f ;  /* 0x0c401f004c417f89 */ /* 0x000e6800000e0000 */
[----:B------:R-:W2:Y:S04]  /*2050*/  SHFL.BFLY PT, R81, R6, 0x2, 0x1f ;  /* 0x0c401f0006517f89 */ /* 0x000ea800000e0000 */
[----:B------:R-:W3:Y:S01]  /*2060*/  SHFL.BFLY PT, R83, R70, 0x2, 0x1f ;  /* 0x0c401f0046537f89 */ /* 0x000ee200000e0000 */
[----:B------:R-:W-:-:S06]  /*2070*/  WARPGROUP.ARRIVE ;  /* 0x00000000000079c5 */ /* 0x000fcc0000000000 */
[----:B------:R-:W-:Y:S03]  /*2080*/  HGMMA.64x32x16.F32 R40, R56, gdesc[UR4], R40 ;  /* 0x0060000438287df0 */ /* 0x000fe60008700828 */
[----:B------:R-:W-:Y:S01]  /*2090*/  HGMMA.64x32x16.F32 R24, R60, gdesc[UR4], R24, gsb0 ;  /* 0x006000043c187df0 */ /* 0x000fe20008000818 */
[----:B0-----:R-:W-:Y:S01]  /*20a0*/  FADD R74, R75, R74 ;  /* 0x0000004a4b4a7221 */ /* 0x001fe20000000000 */
[----:B-1----:R-:W-:Y:S01]  /*20b0*/  FADD R65, R76, R65 ;  /* 0x000000414c417221 */ /* 0x002fe20000000000 */
[----:B--2---:R-:W-:Y:S01]  /*20c0*/  FADD R81, R6, R81 ;  /* 0x0000005106517221 */ /* 0x004fe20000000000 */
[----:B---3--:R-:W-:Y:S02]  /*20d0*/  FADD R83, R70, R83 ;  /* 0x0000005346537221 */ /* 0x008fe40000000000 */
[----:B------:R-:W0:Y:S04]  /*20e0*/  SHFL.BFLY PT, R3, R74, 0x1, 0x1f ;  /* 0x0c201f004a037f89 */ /* 0x000e2800000e0000 */
[----:B------:R-:W1:Y:S04]  /*20f0*/  SHFL.BFLY PT, R6, R65, 0x1, 0x1f ;  /* 0x0c201f0041067f89 */ /* 0x000e6800000e0000 */
[----:B------:R-:W2:Y:S04]  /*2100*/  SHFL.BFLY PT, R70, R81, 0x1, 0x1f ;  /* 0x0c201f0051467f89 */ /* 0x000ea800000e0000 */
[----:B------:R-:W3:Y:S01]  /*2110*/  SHFL.BFLY PT, R76, R83, 0x1, 0x1f ;  /* 0x0c201f00534c7f89 */ /* 0x000ee200000e0000 */
[----:B------:R-:W-:-:S06]  /*2120*/  UIADD3 UR4, UR4, 0x10, URZ ;  /* 0x0000001004047890 */ /* 0x000fcc000fffe03f */
[----:B------:R-:W-:Y:S01]  /*2130*/  ISETP.LE.AND P0, PT, R19, UR4, PT ;  /* 0x0000000413007c0c */ /* 0x000fe2000bf03270 */
[----:B0-----:R-:W-:Y:S01]  /*2140*/  FADD R85, R74, R3 ;  /* 0x000000034a557221 */ /* 0x001fe20000000000 */
[----:B-1----:R-:W-:Y:S01]  /*2150*/  FADD R6, R65, R6 ;  /* 0x0000000641067221 */ /* 0x002fe20000000000 */
[----:B--2---:R-:W-:Y:S01]  /*2160*/  FADD R75, R81, R70 ;  /* 0x00000046514b7221 */ /* 0x004fe20000000000 */
[----:B---3--:R-:W-:Y:S01]  /*2170*/  FADD R3, R83, R76 ;  /* 0x0000004c53037221 */ /* 0x008fe20000000000 */
[----:B------:R-:W-:Y:S02]  /*2180*/  WARPGROUP.DEPBAR.LE gsb0, 0x0 ;  /* 0x00008000000079c5 */ /* 0x000fe40000010000 */
[----:B------:R-:W-:Y:S01]  /*2190*/  FFMA R18, R69, R18, R6 ;  /* 0x0000001245127223 */ /* 0x000fe20000000006 */
[----:B------:R-:W-:Y:S01]  /*21a0*/  FFMA R23, R68, R23, R75 ;  /* 0x0000001744177223 */ /* 0x000fe2000000004b */
[----:B------:R-:W-:Y:S01]  /*21b0*/  FFMA R73, R4, R73, R3 ;  /* 0x0000004904497223 */ /* 0x000fe20000000003 */
[----:B------:R-:W-:Y:S01]  /*21c0*/  FFMA R17, R66, R17, R85 ;  /* 0x0000001142117223 */ /* 0x000fe20000000055 */
[----:B------:R-:W-:Y:S01]  /*21d0*/  LEA R77, R5, R77, 0x4 ;  /* 0x0000004d054d7211 */ /* 0x000fe200078e20ff */
[----:B------:R-:W-:Y:S01]  /*21e0*/  IMAD R79, R7, 0x10, R79 ;  /* 0x00000010074f7824 */ /* 0x000fe200078e024f */
[----:B------:R-:W-:Y:S01]  /*21f0*/  MOV R3, R71 ;  /* 0x0000004700037202 */ /* 0x000fe20000000f00 */
[----:B------:R-:W-:Y:S01]  /*2200*/  IMAD.MOV.U32 R76, RZ, RZ, R67 ;  /* 0x000000ffff4c7224 */ /* 0x000fe200078e0043 */
[----:B------:R-:W-:-:S02]  /*2210*/  MOV R6, R67 ;  /* 0x0000004300067202 */ /* 0x000fc40000000f00 */
[-C--:B------:R-:W-:Y:S02]  /*2220*/  MOV R4, R64.reuse ;  /* 0x0000004000047202 */ /* 0x080fe40000000f00 */
[----:B------:R-:W-:Y:S02]  /*2230*/  MOV R74, R71 ;  /* 0x00000047004a7202 */ /* 0x000fe40000000f00 */
[----:B------:R-:W-:Y:S02]  /*2240*/  MOV R75, R64 ;  /* 0x00000040004b7202 */ /* 0x000fe40000000f00 */
[----:B------:R-:W-:Y:S01]  /*2250*/  MOV R78, R16 ;  /* 0x00000010004e7202 */ /* 0x000fe20000000f00 */
[----:B------:R-:W-:Y:S06]  /*2260*/  @!P0 BRA `(.L_x_1) ;  /* 0xfffffff000608947 */ /* 0x000fec000383ffff */
.L_x_0:
[----:B------:R-:W-:Y:S01]  /*2270*/  LOP3.LUT R5, R0, 0xf, RZ, 0xc0, !PT ;  /* 0x0000000f00057812 */ /* 0x000fe200078ec0ff */
[----:B------:R-:W-:Y:S01]  /*2280*/  FMUL R8, R39, 0.25 ;  /* 0x3e80000027087820 */ /* 0x000fe20000400000 */
[----:B------:R-:W-:Y:S01]  /*2290*/  FSETP.GT.AND P0, PT, |R73|, 8.50705917302346158658e+37, PT ;  /* 0x7e8000004900780b */ /* 0x000fe20003f04200 */
[----:B------:R-:W-:Y:S01]  /*22a0*/  FMUL R10, R31, 0.25 ;  /* 0x3e8000001f0a7820 */ /* 0x000fe20000400000 */
[----:B------:R-:W-:Y:S01]  /*22b0*/  LOP3.LUT R20, R20, 0x800, RZ, 0xc0, !PT ;  /* 0x0000080014147812 */ /* 0x000fe200078ec0ff */
[----:B------:R-:W-:Y:S01]  /*22c0*/  FMUL R7, R34, 0.25 ;  /* 0x3e80000022077820 */ /* 0x000fe20000400000 */
[----:B------:R-:W-:Y:S01]  /*22d0*/  LEA R5, R5, UR17, 0x4 ;  /* 0x0000001105057c11 */ /* 0x000fe2000f8e20ff */
[----:B------:R-:W-:Y:S01]  /*22e0*/  FMUL R12, R51, 0.25 ;  /* 0x3e800000330c7820 */ /* 0x000fe20000400000 */
[----:B------:R-:W-:Y:S01]  /*22f0*/  FSEL R39, R8, R39, P0 ;  /* 0x0000002708277208 */ /* 0x000fe20000000000 */
[----:B------:R-:W-:Y:S01]  /*2300*/  FMUL R8, R35, 0.25 ;  /* 0x3e80000023087820 */ /* 0x000fe20000400000 */
[----:B------:R-:W-:Y:S01]  /*2310*/  IADD3 R56, R20, R5, RZ ;  /* 0x0000000514387210 */ /* 0x000fe20007ffe0ff */
[----:B------:R-:W-:Y:S01]  /*2320*/  FMUL R5, R38, 0.25 ;  /* 0x3e80000026057820 */ /* 0x000fe20000400000 */
[----:B------:R-:W-:Y:S01]  /*2330*/  LOP3.LUT R21, R21, 0x38, RZ, 0xc0, !PT ;  /* 0x0000003815157812 */ /* 0x000fe200078ec0ff */
[----:B------:R-:W-:Y:S01]  /*2340*/  FMUL R14, R47, 0.25 ;  /* 0x3e8000002f0e7820 */ /* 0x000fe20000400000 */
[----:B------:R-:W-:Y:S01]  /*2350*/  FSEL R35, R8, R35, P0 ;  /* 0x0000002308237208 */ /* 0x000fe20000000000 */
[----:B------:R-:W-:Y:S01]  /*2360*/  FMUL R8, R37, 0.25 ;  /* 0x3e80000025087820 */ /* 0x000fe20000400000 */
[----:B------:R-:W-:Y:S01]  /*2370*/  FSEL R38, R5, R38, P0 ;  /* 0x0000002605267208 */ /* 0x000fe20000000000 */
[----:B------:R-:W-:Y:S01]  /*2380*/  FMUL R5, R36, 0.25 ;  /* 0x3e80000024057820 */ /* 0x000fe20000400000 */
[----:B------:R-:W-:Y:S01]  /*2390*/  FSETP.GT.AND P1, PT, |R23|, 8.50705917302346158658e+37, PT ;  /* 0x7e8000001700780b */ /* 0x000fe20003f24200 */
[----:B------:R-:W-:Y:S01]  /*23a0*/  FMUL R11, R42, 0.25 ;  /* 0x3e8000002a0b7820 */ /* 0x000fe20000400000 */
[----:B------:R-:W-:Y:S01]  /*23b0*/  LOP3.LUT R58, R0, 0xf0, RZ, 0xc0, !PT ;  /* 0x000000f0003a7812 */ /* 0x000fe200078ec0ff */
[----:B------:R-:W-:Y:S01]  /*23c0*/  FMUL R9, R30, 0.25 ;  /* 0x3e8000001e097820 */ /* 0x000fe20000400000 */
[----:B------:R-:W-:Y:S01]  /*23d0*/  IADD3 R21, R21, UR17, RZ ;  /* 0x0000001115157c10 */ /* 0x000fe2000fffe0ff */
[----:B------:R-:W-:Y:S01]  /*23e0*/  FMUL R22, R33, 0.25 ;  /* 0x3e80000021167820 */ /* 0x000fe20000400000 */
[----:B------:R-:W-:Y:S01]  /*23f0*/  FSEL R37, R8, R37, P1 ;  /* 0x0000002508257208 */ /* 0x000fe20000800000 */
[----:B------:R-:W-:Y:S01]  /*2400*/  FMUL R8, R29, 0.25 ;  /* 0x3e8000001d087820 */ /* 0x000fe20000400000 */
[----:B------:R-:W-:Y:S01]  /*2410*/  FSEL R36, R5, R36, P1 ;  /* 0x0000002405247208 */ /* 0x000fe20000800000 */
[----:B------:R-:W-:Y:S01]  /*2420*/  FMUL R5, R28, 0.25 ;  /* 0x3e8000001c057820 */ /* 0x000fe20000400000 */
[----:B------:R-:W-:Y:S01]  /*2430*/  MOV R75, R18 ;  /* 0x00000012004b7202 */ /* 0x000fe20000000f00 */
[----:B------:R-:W-:Y:S01]  /*2440*/  IMAD R58, R58, 0x4, R21 ;  /* 0x000000043a3a7824 */ /* 0x000fe200078e0215 */
[----:B------:R-:W-:Y:S01]  /*2450*/  FSEL R15, R10, R31, P0 ;  /* 0x0000001f0a0f7208 */ /* 0x000fe20000000000 */
[----:B------:R-:W-:Y:S01]  /*2460*/  FMUL R10, R27, 0.25 ;  /* 0x3e8000001b0a7820 */ /* 0x000fe20000400000 */
[----:B------:R-:W-:Y:S01]  /*2470*/  FSEL R34, R7, R34, P0 ;  /* 0x0000002207227208 */ /* 0x000fe20000000000 */
[----:B------:R-:W-:Y:S01]  /*2480*/  FMUL R7, R26, 0.25 ;  /* 0x3e8000001a077820 */ /* 0x000fe20000400000 */
[----:B------:R-:W-:Y:S01]  /*2490*/  FSEL R21, R8, R29, P1 ;  /* 0x0000001d08157208 */ /* 0x000fe20000800000 */
[----:B------:R-:W-:Y:S01]  /*24a0*/  FMUL R18, R73, 8388608 ;  /* 0x4b00000049127820 */ /* 0x000fe20000400000 */
[----:B------:R-:W-:Y:S01]  /*24b0*/  FSETP.GT.AND P2, PT, |R75|, 8.50705917302346158658e+37, PT ;  /* 0x7e8000004b00780b */ /* 0x000fe20003f44200 */
[----:B------:R-:W-:Y:S01]  /*24c0*/  FMUL R19, R32, 0.25 ;  /* 0x3e80000020137820 */ /* 0x000fe20000400000 */
[----:B------:R-:W-:Y:S01]  /*24d0*/  FSEL R8, R5, R28, P1 ;  /* 0x0000001c05087208 */ /* 0x000fe20000800000 */
[----:B------:R-:W-:Y:S01]  /*24e0*/  FMUL R5, R54, 0.25 ;  /* 0x3e80000036057820 */ /* 0x000fe20000400000 */
[----:B------:R-:W-:Y:S01]  /*24f0*/  FSEL R27, R10, R27, P0 ;  /* 0x0000001b0a1b7208 */ /* 0x000fe20000000000 */
[----:B------:R-:W-:Y:S01]  /*2500*/  FMUL R10, R25, 0.25 ;  /* 0x3e800000190a7820 */ /* 0x000fe20000400000 */
[----:B------:R-:W-:Y:S01]  /*2510*/  FSEL R26, R7, R26, P0 ;  /* 0x0000001a071a7208 */ /* 0x000fe20000000000 */
[----:B------:R-:W-:Y:S01]  /*2520*/  FMUL R7, R50, 0.25 ;  /* 0x3e80000032077820 */ /* 0x000fe20000400000 */
[----:B------:R-:W-:Y:S01]  /*2530*/  FSEL R51, R12, R51, P2 ;  /* 0x000000330c337208 */ /* 0x000fe20001000000 */
[----:B------:R-:W-:Y:S01]  /*2540*/  FMUL R12, R43, 0.25 ;  /* 0x3e8000002b0c7820 */ /* 0x000fe20000400000 */
[----:B------:R-:W-:Y:S01]  /*2550*/  MOV R77, R17 ;  /* 0x00000011004d7202 */ /* 0x000fe20000000f00 */
[----:B------:R-:W-:Y:S01]  /*2560*/  BAR.SYNC.DEFER_BLOCKING 0x0 ;  /* 0x0000000000007b1d */ /* 0x000fe20000010000 */
[----:B------:R-:W-:Y:S01]  /*2570*/  FSEL R54, R5, R54, P2 ;  /* 0x0000003605367208 */ /* 0x000fe20001000000 */
[----:B------:R-:W-:Y:S01]  /*2580*/  FMUL R5, R52, 0.25 ;  /* 0x3e80000034057820 */ /* 0x000fe20000400000 */
[----:B------:R-:W-:Y:S01]  /*2590*/  FSEL R25, R10, R25, P1 ;  /* 0x000000190a197208 */ /* 0x000fe20000800000 */
[----:B------:R-:W-:Y:S01]  /*25a0*/  FMUL R10, R55, 0.25 ;  /* 0x3e800000370a7820 */ /* 0x000fe20000400000 */
[----:B------:R-:W-:Y:S01]  /*25b0*/  FSETP.GT.AND P3, PT, |R77|, 8.50705917302346158658e+37, PT ;  /* 0x7e8000004d00780b */ /* 0x000fe20003f64200 */
[----:B------:R-:W-:Y:S01]  /*25c0*/  ULDC.64 UR4, c[0x0][0x270] ;  /* 0x00009c0000047ab9 */ /* 0x000fe20000000a00 */
[----:B------:R-:W-:Y:S01]  /*25d0*/  FSEL R50, R7, R50, P2 ;  /* 0x0000003207327208 */ /* 0x000fe20001000000 */
[----:B------:R-:W-:Y:S01]  /*25e0*/  FMUL R7, R46, 0.25 ;  /* 0x3e8000002e077820 */ /* 0x000fe20000400000 */
[----:B------:R-:W-:Y:S01]  /*25f0*/  FSEL R67, R12, R43, P2 ;  /* 0x0000002b0c437208 */ /* 0x000fe20001000000 */
[C---:B------:R-:W-:Y:S01]  /*2600*/  FMUL R12, R77.reuse, 8388608 ;  /* 0x4b0000004d0c7820 */ /* 0x040fe20000400000 */
[----:B------:R-:W-:Y:S01]  /*2610*/  FSETP.GEU.AND P4, PT, R77, 1.175494350822287508e-38, PT ;  /* 0x008000004d00780b */ /* 0x000fe20003f8e000 */
[----:B------:R-:W-:Y:S01]  /*2620*/  UIMAD UR4, UR16, UR4, URZ ;  /* 0x00000004100472a4 */ /* 0x000fe2000f8e023f */
[----:B------:R-:W-:Y:S01]  /*2630*/  FSEL R57, R5, R52, P3 ;  /* 0x0000003405397208 */ /* 0x000fe20001800000 */
[----:B------:R-:W-:Y:S01]  /*2640*/  FMUL R5, R48, 0.25 ;  /* 0x3e80000030057820 */ /* 0x000fe20000400000 */
[----:B------:R-:W-:Y:S01]  /*2650*/  FSEL R55, R10, R55, P2 ;  /* 0x000000370a377208 */ /* 0x000fe20001000000 */
[----:B------:R-:W-:Y:S01]  /*2660*/  FMUL R10, R53, 0.25 ;  /* 0x3e800000350a7820 */ /* 0x000fe20000400000 */
[----:B------:R-:W-:Y:S01]  /*2670*/  FSEL R46, R7, R46, P2 ;  /* 0x0000002e072e7208 */ /* 0x000fe20001000000 */
[----:B------:R-:W-:Y:S01]  /*2680*/  FMUL R7, R44, 0.25 ;  /* 0x3e8000002c077820 */ /* 0x000fe20000400000 */
[----:B------:R-:W-:-:S02]  /*2690*/  FSEL R12, R12, R77, !P4 ;  /* 0x0000004d0c0c7208 */ /* 0x000fc40006000000 */
[----:B------:R-:W-:Y:S01]  /*26a0*/  FSEL R47, R14, R47, P2 ;  /* 0x0000002f0e2f7208 */ /* 0x000fe20001000000 */
[----:B------:R-:W-:Y:S01]  /*26b0*/  FMUL R14, R45, 0.25 ;  /* 0x3e8000002d0e7820 */ /* 0x000fe20000400000 */
[----:B------:R-:W-:Y:S02]  /*26c0*/  FSEL R61, R5, R48, P3 ;  /* 0x00000030053d7208 */ /* 0x000fe40001800000 */
[----:B------:R-:W-:Y:S02]  /*26d0*/  IADD3 R5, R12, -0x3f3504f3, RZ ;  /* 0xc0cafb0d0c057810 */ /* 0x000fe40007ffe0ff */
[----:B------:R-:W-:Y:S01]  /*26e0*/  FSEL R53, R10, R53, P3 ;  /* 0x000000350a357208 */ /* 0x000fe20001800000 */
[----:B------:R-:W-:Y:S01]  /*26f0*/  FMUL R10, R49, 0.25 ;  /* 0x3e800000310a7820 */ /* 0x000fe20000400000 */
[----:B------:R-:W-:Y:S02]  /*2700*/  FSEL R65, R7, R44, P3 ;  /* 0x0000002c07417208 */ /* 0x000fe40001800000 */
[----:B------:R-:W-:Y:S01]  /*2710*/  FSEL R63, R14, R45, P3 ;  /* 0x0000002d0e3f7208 */ /* 0x000fe20001800000 */
[----:B------:R-:W-:Y:S01]  /*2720*/  FMUL R14, R41, 0.25 ;  /* 0x3e800000290e7820 */ /* 0x000fe20000400000 */
[----:B------:R-:W-:-:S02]  /*2730*/  SHF.R.U32.HI R7, RZ, 0x1, R0 ;  /* 0x00000001ff077819 */ /* 0x000fc40000011600 */
[----:B------:R-:W-:Y:S01]  /*2740*/  LOP3.LUT R43, R5, 0xff800000, RZ, 0xc0, !PT ;  /* 0xff800000052b7812 */ /* 0x000fe200078ec0ff */
[----:B------:R-:W-:Y:S01]  /*2750*/  FMUL R5, R40, 0.25 ;  /* 0x3e80000028057820 */ /* 0x000fe20000400000 */
[----:B------:R-:W-:Y:S02]  /*2760*/  FSEL R69, R11, R42, P2 ;  /* 0x0000002a0b457208 */ /* 0x000fe40001000000 */
[----:B------:R-:W-:Y:S02]  /*2770*/  FSEL R59, R10, R49, P3 ;  /* 0x000000310a3b7208 */ /* 0x000fe40001800000 */
[----:B------:R-:W-:Y:S02]  /*2780*/  LOP3.LUT R11, R7, 0x4, RZ, 0xc0, !PT ;  /* 0x00000004070b7812 */ /* 0x000fe400078ec0ff */
[----:B------:R-:W-:Y:S02]  /*2790*/  FSEL R7, RZ, -23, P4 ;  /* 0xc1b80000ff077808 */ /* 0x000fe40002000000 */
[----:B------:R-:W-:Y:S01]  /*27a0*/  I2FP.F32.S32 R10, R43 ;  /* 0x0000002b000a7245 */ /* 0x000fe20000201400 */
[----:B------:R-:W-:Y:S01]  /*27b0*/  IMAD.IADD R43, R12, 0x1, -R43 ;  /* 0x000000010c2b7824 */ /* 0x000fe200078e0a2b */
[----:B------:R-:W-:Y:S01]  /*27c0*/  FSEL R41, R14, R41, P3 ;  /* 0x000000290e297208 */ /* 0x000fe20001800000 */
[C---:B------:R-:W-:Y:S01]  /*27d0*/  FMUL R14, R75.reuse, 8388608 ;  /* 0x4b0000004b0e7820 */ /* 0x040fe20000400000 */
[----:B------:R-:W-:Y:S01]  /*27e0*/  FSETP.GEU.AND P6, PT, R75, 1.175494350822287508e-38, PT ;  /* 0x008000004b00780b */ /* 0x000fe20003fce000 */
[----:B------:R-:W-:Y:S01]  /*27f0*/  FFMA.FTZ R7, R10, 1.1920928955078125e-07, R7 ;  /* 0x340000000a077823 */ /* 0x000fe20000010007 */
[----:B------:R-:W-:Y:S01]  /*2800*/  FSETP.GEU.AND P5, PT, R73, 1.175494350822287508e-38, PT ;  /* 0x008000004900780b */ /* 0x000fe20003fae000 */
[----:B------:R-:W-:Y:S01]  /*2810*/  FMUL R10, R23, 8388608 ;  /* 0x4b000000170a7820 */ /* 0x000fe20000400000 */
[----:B------:R-:W-:Y:S01]  /*2820*/  FSEL R20, R9, R30, P0 ;  /* 0x0000001e09147208 */ /* 0x000fe20000000000 */
[----:B------:R-:W-:Y:S01]  /*2830*/  FMUL R9, R24, 0.25 ;  /* 0x3e80000018097820 */ /* 0x000fe20000400000 */
[----:B------:R-:W-:Y:S01]  /*2840*/  FSETP.GEU.AND P4, PT, R23, 1.175494350822287508e-38, PT ;  /* 0x008000001700780b */ /* 0x000fe20003f8e000 */
[----:B------:R-:W-:Y:S01]  /*2850*/  FADD R43, R43, -1 ;  /* 0xbf8000002b2b7421 */ /* 0x000fe20000000000 */
[----:B------:R-:W-:-:S02]  /*2860*/  FSEL R14, R14, R75, !P6 ;  /* 0x0000004b0e0e7208 */ /* 0x000fc40007000000 */
[----:B------:R-:W-:Y:S02]  /*2870*/  FSEL R28, RZ, -23, P6 ;  /* 0xc1b80000ff1c7808 */ /* 0x000fe40003000000 */
[C---:B------:R-:W-:Y:S02]  /*2880*/  FSETP.GEU.AND P6, PT, |R73|.reuse, 1.175494350822287508e-38, PT ;  /* 0x008000004900780b */ /* 0x040fe40003fce200 */
[----:B------:R-:W-:Y:S01]  /*2890*/  FSEL R18, R18, R73, !P5 ;  /* 0x0000004912127208 */ /* 0x000fe20006800000 */
[----:B------:R-:W-:Y:S01]  /*28a0*/  @P0 FMUL R73, R73, 0.25 ;  /* 0x3e80000049490820 */ /* 0x000fe20000400000 */
[----:B------:R-:W-:Y:S02]  /*28b0*/  FSEL R13, R10, R23, !P4 ;  /* 0x000000170a0d7208 */ /* 0x000fe40006000000 */
[C---:B------:R-:W-:Y:S01]  /*28c0*/  FSETP.GEU.AND P0, PT, |R23|.reuse, 1.175494350822287508e-38, PT ;  /* 0x008000001700780b */ /* 0x040fe20003f0e200 */
[----:B------:R-:W-:Y:S01]  /*28d0*/  @P1 FMUL R23, R23, 0.25 ;  /* 0x3e80000017171820 */ /* 0x000fe20000400000 */
[----:B------:R-:W-:-:S02]  /*28e0*/  FSEL R22, R22, R33, P1 ;  /* 0x0000002116167208 */ /* 0x000fc40000800000 */
[----:B------:R-:W-:Y:S02]  /*28f0*/  FSEL R19, R19, R32, P1 ;  /* 0x0000002013137208 */ /* 0x000fe40000800000 */
[----:B------:R-:W-:Y:S01]  /*2900*/  FSEL R9, R9, R24, P1 ;  /* 0x0000001809097208 */ /* 0x000fe20000800000 */
[----:B------:R-:W-:Y:S01]  /*2910*/  @!P6 FMUL R73, R73, 16777216 ;  /* 0x4b8000004949e820 */ /* 0x000fe20000400000 */
[----:B------:R-:W-:Y:S01]  /*2920*/  FSEL R71, R5, R40, P3 ;  /* 0x0000002805477208 */ /* 0x000fe20001800000 */
[----:B------:R-:W-:Y:S01]  /*2930*/  IMAD.IADD R5, R11, 0x1, R58 ;  /* 0x000000010b057824 */ /* 0x000fe200078e023a */
[----:B------:R-:W-:Y:S01]  /*2940*/  FSEL R17, RZ, -23, P4 ;  /* 0xc1b80000ff117808 */ /* 0x000fe20002000000 */
[----:B------:R-:W-:Y:S01]  /*2950*/  @!P6 FMUL R38, R38, 16777216 ;  /* 0x4b8000002626e820 */ /* 0x000fe20000400000 */
[C---:B------:R-:W-:Y:S01]  /*2960*/  FSETP.GEU.AND P4, PT, |R75|.reuse, 1.175494350822287508e-38, PT ;  /* 0x008000004b00780b */ /* 0x040fe20003f8e200 */
[----:B------:R-:W-:Y:S01]  /*2970*/  @P2 FMUL R75, R75, 0.25 ;  /* 0x3e8000004b4b2820 */ /* 0x000fe20000400000 */
[C---:B------:R-:W-:Y:S01]  /*2980*/  FSETP.GEU.AND P1, PT, |R77|.reuse, 1.175494350822287508e-38, PT ;  /* 0x008000004d00780b */ /* 0x040fe20003f2e200 */
[----:B------:R-:W-:Y:S01]  /*2990*/  @P3 FMUL R77, R77, 0.25 ;  /* 0x3e8000004d4d3820 */ /* 0x000fe20000400000 */
[----:B------:R-:W-:Y:S01]  /*29a0*/  IADD3 R11, R13, -0x3f3504f3, RZ ;  /* 0xc0cafb0d0d0b7810 */ /* 0x000fe20007ffe0ff */
[----:B------:R-:W-:Y:S01]  /*29b0*/  @!P0 FMUL R23, R23, 16777216 ;  /* 0x4b80000017178820 */ /* 0x000fe20000400000 */
[----:B------:R-:W-:Y:S01]  /*29c0*/  IADD3 R10, R14, -0x3f3504f3, RZ ;  /* 0xc0cafb0d0e0a7810 */ /* 0x000fe20007ffe0ff */
[----:B------:R-:W0:Y:S01]  /*29d0*/  MUFU.RCP R73, R73 ;  /* 0x0000004900497308 */ /* 0x000e220000001000 */
[----:B------:R-:W-:Y:S01]  /*29e0*/  LOP3.LUT R30, R11, 0xff800000, RZ, 0xc0, !PT ;  /* 0xff8000000b1e7812 */ /* 0x000fe200078ec0ff */
[----:B------:R-:W-:Y:S01]  /*29f0*/  @!P6 FMUL R39, R39, 16777216 ;  /* 0x4b8000002727e820 */ /* 0x000fe20000400000 */
[----:B------:R-:W-:Y:S01]  /*2a00*/  LOP3.LUT R45, R10, 0xff800000, RZ, 0xc0, !PT ;  /* 0xff8000000a2d7812 */ /* 0x000fe200078ec0ff */
[----:B------:R-:W-:Y:S01]  /*2a10*/  @!P6 FMUL R35, R35, 16777216 ;  /* 0x4b8000002323e820 */ /* 0x000fe20000400000 */
[----:B------:R-:W-:Y:S01]  /*2a20*/  I2FP.F32.S32 R10, R30 ;  /* 0x0000001e000a7245 */ /* 0x000fe20000201400 */
[----:B------:R-:W-:Y:S01]  /*2a30*/  @!P4 FMUL R75, R75, 16777216 ;  /* 0x4b8000004b4bc820 */ /* 0x000fe20000400000 */
[----:B------:R-:W-:Y:S01]  /*2a40*/  IADD3 R24, R18, -0x3f3504f3, RZ ;  /* 0xc0cafb0d12187810 */ /* 0x000fe20007ffe0ff */
[----:B------:R-:W-:Y:S01]  /*2a50*/  @!P1 FMUL R77, R77, 16777216 ;  /* 0x4b8000004d4d9820 */ /* 0x000fe20000400000 */
[----:B------:R-:W-:Y:S01]  /*2a60*/  FSEL R29, RZ, -23, P5 ;  /* 0xc1b80000ff1d7808 */ /* 0x000fe20002800000 */
[----:B------:R-:W-:Y:S01]  /*2a70*/  FFMA.FTZ R17, R10, 1.1920928955078125e-07, R17 ;  /* 0x340000000a117823 */ /* 0x000fe20000010011 */
[----:B------:R-:W-:Y:S01]  /*2a80*/  MUFU.RCP R42, R75 ;  /* 0x0000004b002a7308 */ /* 0x000fe20000001000 */
[----:B------:R-:W-:Y:S01]  /*2a90*/  LOP3.LUT R49, R24, 0xff800000, RZ, 0xc0, !PT ;  /* 0xff80000018317812 */ /* 0x000fe200078ec0ff */
[----:B------:R-:W-:Y:S01]  /*2aa0*/  @!P6 FMUL R34, R34, 16777216 ;  /* 0x4b8000002222e820 */ /* 0x000fe20000400000 */
[----:B------:R-:W-:Y:S01]  /*2ab0*/  @!P6 FMUL R26, R26, 16777216 ;  /* 0x4b8000001a1ae820 */ /* 0x000fe20000400000 */
[----:B------:R-:W-:Y:S01]  /*2ac0*/  I2FP.F32.S32 R11, R45 ;  /* 0x0000002d000b7245 */ /* 0x000fe20000201400 */
[----:B------:R-:W-:Y:S01]  /*2ad0*/  @!P0 FMUL R37, R37, 16777216 ;  /* 0x4b80000025258820 */ /* 0x000fe20000400000 */
[----:B------:R-:W-:Y:S01]  /*2ae0*/  I2FP.F32.S32 R24, R49 ;  /* 0x0000003100187245 */ /* 0x000fe20000201400 */
[----:B------:R-:W-:Y:S01]  /*2af0*/  @!P0 FMUL R36, R36, 16777216 ;  /* 0x4b80000024248820 */ /* 0x000fe20000400000 */
[----:B------:R1:W2:Y:S01]  /*2b00*/  MUFU.RCP R10, R23 ;  /* 0x00000017000a7308 */ /* 0x0002a20000001000 */
[----:B------:R-:W-:Y:S01]  /*2b10*/  @!P0 FMUL R22, R22, 16777216 ;  /* 0x4b80000016168820 */ /* 0x000fe20000400000 */
[----:B------:R-:W-:Y:S01]  /*2b20*/  @!P0 FMUL R19, R19, 16777216 ;  /* 0x4b80000013138820 */ /* 0x000fe20000400000 */
[----:B------:R-:W-:Y:S01]  /*2b30*/  @!P0 FMUL R21, R21, 16777216 ;  /* 0x4b80000015158820 */ /* 0x000fe20000400000 */
[----:B------:R-:W-:Y:S01]  /*2b40*/  @!P0 FMUL R8, R8, 16777216 ;  /* 0x4b80000008088820 */ /* 0x000fe20000400000 */
[----:B------:R-:W-:Y:S01]  /*2b50*/  @!P0 FMUL R25, R25, 16777216 ;  /* 0x4b80000019198820 */ /* 0x000fe20000400000 */
[----:B------:R-:W-:Y:S01]  /*2b60*/  @!P0 FMUL R9, R9, 16777216 ;  /* 0x4b80000009098820 */ /* 0x000fe20000400000 */
[----:B------:R-:W-:Y:S01]  /*2b70*/  FFMA.FTZ R29, R24, 1.1920928955078125e-07, R29 ;  /* 0x34000000181d7823 */ /* 0x000fe2000001001d */
[----:B------:R-:W3:Y:S01]  /*2b80*/  MUFU.RCP R48, R77 ;  /* 0x0000004d00307308 */ /* 0x000ee20000001000 */
[----:B------:R-:W-:Y:S01]  /*2b90*/  @!P6 FMUL R27, R27, 16777216 ;  /* 0x4b8000001b1be820 */ /* 0x000fe20000400000 */
[----:B0-----:R-:W-:Y:S01]  /*2ba0*/  FMUL R33, R73, R38 ;  /* 0x0000002649217220 */ /* 0x001fe20000400000 */
[----:B------:R-:W-:Y:S01]  /*2bb0*/  @!P4 FMUL R67, R67, 16777216 ;  /* 0x4b8000004343c820 */ /* 0x000fe20000400000 */
[----:B------:R-:W-:Y:S01]  /*2bc0*/  @!P4 FMUL R69, R69, 16777216 ;  /* 0x4b8000004545c820 */ /* 0x000fe20000400000 */
[----:B------:R-:W-:Y:S01]  /*2bd0*/  @!P1 FMUL R41, R41, 16777216 ;  /* 0x4b80000029299820 */ /* 0x000fe20000400000 */
[----:B------:R-:W-:Y:S01]  /*2be0*/  @!P1 FMUL R71, R71, 16777216 ;  /* 0x4b80000047479820 */ /* 0x000fe20000400000 */
[C---:B------:R-:W-:Y:S01]  /*2bf0*/  FMUL R32, R73.reuse, R39 ;  /* 0x0000002749207220 */ /* 0x040fe20000400000 */
[C---:B-1----:R-:W-:Y:S01]  /*2c00*/  FMUL R23, R73.reuse, R35 ;  /* 0x0000002349177220 */ /* 0x042fe20000400000 */
[C---:B------:R-:W-:Y:S01]  /*2c10*/  FMUL R24, R73.reuse, R34 ;  /* 0x0000002249187220 */ /* 0x040fe20000400000 */
[----:B------:R-:W-:Y:S01]  /*2c20*/  FMUL R38, R73, R26 ;  /* 0x0000001a49267220 */ /* 0x000fe20000400000 */
[C---:B--2---:R-:W-:Y:S01]  /*2c30*/  FMUL R34, R10.reuse, R37 ;  /* 0x000000250a227220 */ /* 0x044fe20000400000 */
[C---:B------:R-:W-:Y:S01]  /*2c40*/  FMUL R35, R10.reuse, R36 ;  /* 0x000000240a237220 */ /* 0x040fe20000400000 */
[C---:B------:R-:W-:Y:S01]  /*2c50*/  FMUL R22, R10.reuse, R22 ;  /* 0x000000160a167220 */ /* 0x040fe20000400000 */
[C---:B------:R-:W-:Y:S01]  /*2c60*/  FMUL R19, R10.reuse, R19 ;  /* 0x000000130a137220 */ /* 0x040fe20000400000 */
[C---:B------:R-:W-:Y:S01]  /*2c70*/  FMUL R21, R10.reuse, R21 ;  /* 0x000000150a157220 */ /* 0x040fe20000400000 */
[C---:B------:R-:W-:Y:S01]  /*2c80*/  FMUL R26, R10.reuse, R8 ;  /* 0x000000080a1a7220 */ /* 0x040fe20000400000 */
[C---:B------:R-:W-:Y:S01]  /*2c90*/  FMUL R39, R10.reuse, R25 ;  /* 0x000000190a277220 */ /* 0x040fe20000400000 */
[----:B------:R-:W-:Y:S01]  /*2ca0*/  FFMA.FTZ R28, R11, 1.1920928955078125e-07, R28 ;  /* 0x340000000b1c7823 */ /* 0x000fe2000001001c */
[----:B------:R-:W-:Y:S01]  /*2cb0*/  FMUL R10, R10, R9 ;  /* 0x000000090a0a7220 */ /* 0x000fe20000400000 */
[----:B------:R-:W-:Y:S01]  /*2cc0*/  FMUL R11, R73, R27 ;  /* 0x0000001b490b7220 */ /* 0x000fe20000400000 */
[----:B------:R-:W-:Y:S01]  /*2cd0*/  @!P4 FMUL R55, R55, 16777216 ;  /* 0x4b8000003737c820 */ /* 0x000fe20000400000 */
[----:B------:R-:W-:Y:S01]  /*2ce0*/  @!P4 FMUL R54, R54, 16777216 ;  /* 0x4b8000003636c820 */ /* 0x000fe20000400000 */
[----:B------:R-:W-:Y:S01]  /*2cf0*/  @!P4 FMUL R51, R51, 16777216 ;  /* 0x4b8000003333c820 */ /* 0x000fe20000400000 */
[----:B------:R-:W-:Y:S01]  /*2d00*/  @!P4 FMUL R50, R50, 16777216 ;  /* 0x4b8000003232c820 */ /* 0x000fe20000400000 */
[----:B------:R-:W-:Y:S01]  /*2d10*/  @!P4 FMUL R47, R47, 16777216 ;  /* 0x4b8000002f2fc820 */ /* 0x000fe20000400000 */
[----:B------:R-:W-:Y:S01]  /*2d20*/  FMUL R9, R42, R67 ;  /* 0x000000432a097220 */ /* 0x000fe20000400000 */
[C---:B---3--:R-:W-:Y:S01]  /*2d30*/  FMUL R8, R48.reuse, R41 ;  /* 0x0000002930087220 */ /* 0x048fe20000400000 */
[----:B------:R-:W-:Y:S01]  /*2d40*/  FMUL R71, R48, R71 ;  /* 0x0000004730477220 */ /* 0x000fe20000400000 */
[----:B------:R-:W-:Y:S01]  /*2d50*/  FMUL R44, R42, R69 ;  /* 0x000000452a2c7220 */ /* 0x000fe20000400000 */
[----:B------:R-:W-:Y:S01]  /*2d60*/  LOP3.LUT R31, R0, 0xe0, RZ, 0xc0, !PT ;  /* 0x000000e0001f7812 */ /* 0x000fe200078ec0ff */
[----:B------:R-:W-:Y:S01]  /*2d70*/  @!P4 FMUL R46, R46, 16777216 ;  /* 0x4b8000002e2ec820 */ /* 0x000fe20000400000 */
[----:B------:R-:W-:Y:S01]  /*2d80*/  IADD3 R30, R13, -R30, RZ ;  /* 0x8000001e0d1e7210 */ /* 0x000fe20007ffe0ff */
[C---:B------:R-:W-:Y:S01]  /*2d90*/  FMUL R36, R42.reuse, R55 ;  /* 0x000000372a247220 */ /* 0x040fe20000400000 */
[C---:B------:R-:W-:Y:S01]  /*2da0*/  FMUL R37, R42.reuse, R54 ;  /* 0x000000362a257220 */ /* 0x040fe20000400000 */
[C---:B------:R-:W-:Y:S01]  /*2db0*/  FMUL R25, R42.reuse, R51 ;  /* 0x000000332a197220 */ /* 0x040fe20000400000 */
[C---:B------:R-:W-:Y:S01]  /*2dc0*/  FMUL R40, R42.reuse, R50 ;  /* 0x000000322a287220 */ /* 0x040fe20000400000 */
[C---:B------:R-:W-:Y:S01]  /*2dd0*/  FMUL R27, R42.reuse, R47 ;  /* 0x0000002f2a1b7220 */ /* 0x040fe20000400000 */
[----:B------:R-:W-:Y:S01]  /*2de0*/  LEA R31, R31, R56, 0x3 ;  /* 0x000000381f1f7211 */ /* 0x000fe200078e18ff */
[----:B------:R-:W-:Y:S01]  /*2df0*/  FMUL R42, R42, R46 ;  /* 0x0000002e2a2a7220 */ /* 0x000fe20000400000 */
[----:B------:R-:W-:Y:S01]  /*2e00*/  F2FP.F16.F32.PACK_AB R8, R8, R71 ;  /* 0x000000470808723e */ /* 0x000fe200000000ff */
[----:B------:R-:W-:Y:S01]  /*2e10*/  FADD R30, R30, -1 ;  /* 0xbf8000001e1e7421 */ /* 0x000fe20000000000 */
[----:B------:R-:W-:Y:S01]  /*2e20*/  F2FP.F16.F32.PACK_AB R9, R9, R44 ;  /* 0x0000002c0909723e */ /* 0x000fe200000000ff */
[----:B------:R-:W-:Y:S01]  /*2e30*/  @!P1 FMUL R53, R53, 16777216 ;  /* 0x4b80000035359820 */ /* 0x000fe20000400000 */
[----:B------:R-:W-:Y:S01]  /*2e40*/  F2FP.F16.F32.PACK_AB R10, R39, R10 ;  /* 0x0000000a270a723e */ /* 0x000fe200000000ff */
[----:B------:R-:W-:Y:S01]  /*2e50*/  @!P1 FMUL R57, R57, 16777216 ;  /* 0x4b80000039399820 */ /* 0x000fe20000400000 */
[----:B------:R-:W-:Y:S01]  /*2e60*/  F2FP.F16.F32.PACK_AB R11, R11, R38 ;  /* 0x000000260b0b723e */ /* 0x000fe200000000ff */
[----:B------:R-:W-:Y:S01]  /*2e70*/  @!P1 FMUL R59, R59, 16777216 ;  /* 0x4b8000003b3b9820 */ /* 0x000fe20000400000 */
[----:B------:R-:W-:Y:S01]  /*2e80*/  MOV R46, 0x3dc6b27f ;  /* 0x3dc6b27f002e7802 */ /* 0x000fe20000000f00 */
[----:B------:R-:W-:Y:S01]  /*2e90*/  @!P1 FMUL R61, R61, 16777216 ;  /* 0x4b8000003d3d9820 */ /* 0x000fe20000400000 */
[----:B------:R-:W-:Y:S01]  /*2ea0*/  IADD3 R45, R14, -R45, RZ ;  /* 0x8000002d0e2d7210 */ /* 0x000fe20007ffe0ff */
[----:B------:R0:W-:Y:S01]  /*2eb0*/  STSM.16.M88.4 [R31], R8 ;  /* 0x000000081f007844 */ /* 0x0001e20000000200 */
[----:B------:R-:W-:Y:S01]  /*2ec0*/  IADD3 R49, R18, -R49, RZ ;  /* 0x8000003112317210 */ /* 0x000fe20007ffe0ff */
[----:B------:R-:W-:Y:S01]  /*2ed0*/  @!P1 FMUL R63, R63, 16777216 ;  /* 0x4b8000003f3f9820 */ /* 0x000fe20000400000 */
[----:B------:R-:W-:Y:S01]  /*2ee0*/  @!P1 FMUL R65, R65, 16777216 ;  /* 0x4b80000041419820 */ /* 0x000fe20000400000 */
[----:B------:R-:W-:Y:S01]  /*2ef0*/  FADD R45, R45, -1 ;  /* 0xbf8000002d2d7421 */ /* 0x000fe20000000000 */
[----:B------:R-:W-:Y:S01]  /*2f00*/  ISETP.GE.U32.AND P0, PT, R12, 0x7f800000, PT ;  /* 0x7f8000000c00780c */ /* 0x000fe20003f06070 */
[----:B------:R-:W-:Y:S01]  /*2f10*/  FADD R49, R49, -1 ;  /* 0xbf80000031317421 */ /* 0x000fe20000000000 */
[----:B------:R-:W-:Y:S01]  /*2f20*/  ISETP.GE.U32.AND P1, PT, R14, 0x7f800000, PT ;  /* 0x7f8000000e00780c */ /* 0x000fe20003f26070 */
[----:B------:R-:W-:Y:S01]  /*2f30*/  @!P6 FMUL R15, R15, 16777216 ;  /* 0x4b8000000f0fe820 */ /* 0x000fe20000400000 */
[----:B------:R-:W-:Y:S01]  /*2f40*/  ISETP.GE.U32.AND P4, PT, R13, 0x7f800000, PT ;  /* 0x7f8000000d00780c */ /* 0x000fe20003f86070 */
[----:B------:R-:W-:Y:S01]  /*2f50*/  @!P6 FMUL R20, R20, 16777216 ;  /* 0x4b8000001414e820 */ /* 0x000fe20000400000 */
[C---:B------:R-:W-:Y:S01]  /*2f60*/  FMUL R39, R48.reuse, R53 ;  /* 0x0000003530277220 */ /* 0x040fe20000400000 */
[C---:B------:R-:W-:Y:S01]  /*2f70*/  FMUL R38, R48.reuse, R57 ;  /* 0x0000003930267220 */ /* 0x040fe20000400000 */
[C---:B------:R-:W-:Y:S01]  /*2f80*/  FMUL R41, R48.reuse, R59 ;  /* 0x0000003b30297220 */ /* 0x040fe20000400000 */
[C---:B------:R-:W-:Y:S01]  /*2f90*/  FMUL R44, R48.reuse, R61 ;  /* 0x0000003d302c7220 */ /* 0x040fe20000400000 */
[----:B------:R-:W-:Y:S01]  /*2fa0*/  FMUL R63, R48, R63 ;  /* 0x0000003f303f7220 */ /* 0x000fe20000400000 */
[CC--:B0-----:R-:W-:Y:S01]  /*2fb0*/  FFMA.FTZ R9, R30.reuse, R46.reuse, -0.16845393180847167969 ;  /* 0xbe2c7f301e097423 */ /* 0x0c1fe2000001002e */
[-C--:B------:R-:W-:Y:S01]  /*2fc0*/  FFMA.FTZ R8, R43, R46.reuse, -0.16845393180847167969 ;  /* 0xbe2c7f302b087423 */ /* 0x080fe2000001002e */
[-C--:B------:R-:W-:Y:S01]  /*2fd0*/  FFMA.FTZ R10, R45, R46.reuse, -0.16845393180847167969 ;  /* 0xbe2c7f302d0a7423 */ /* 0x080fe2000001002e */
[----:B------:R-:W-:Y:S01]  /*2fe0*/  FFMA.FTZ R46, R49, R46, -0.16845393180847167969 ;  /* 0xbe2c7f30312e7423 */ /* 0x000fe2000001002e */
[C---:B------:R-:W-:Y:S01]  /*2ff0*/  FFMA.FTZ R9, R30.reuse, R9, 0.1716887056827545166 ;  /* 0x3e2fcf2a1e097423 */ /* 0x040fe20000010009 */
[----:B------:R-:W-:Y:S01]  /*3000*/  FFMA.FTZ R8, R43, R8, 0.1716887056827545166 ;  /* 0x3e2fcf2a2b087423 */ /* 0x000fe20000010008 */
[----:B------:R-:W-:Y:S01]  /*3010*/  FFMA.FTZ R10, R45, R10, 0.1716887056827545166 ;  /* 0x3e2fcf2a2d0a7423 */ /* 0x000fe2000001000a */
[----:B------:R-:W-:Y:S01]  /*3020*/  FFMA.FTZ R46, R49, R46, 0.1716887056827545166 ;  /* 0x3e2fcf2a312e7423 */ /* 0x000fe2000001002e */
[C---:B------:R-:W-:Y:S01]  /*3030*/  FFMA.FTZ R9, R30.reuse, R9, -0.17900948226451873779 ;  /* 0xbe374e431e097423 */ /* 0x040fe20000010009 */
[----:B------:R-:W-:Y:S01]  /*3040*/  FFMA.FTZ R8, R43, R8, -0.17900948226451873779 ;  /* 0xbe374e432b087423 */ /* 0x000fe20000010008 */
[----:B------:R-:W-:Y:S01]  /*3050*/  FFMA.FTZ R10, R45, R10, -0.17900948226451873779 ;  /* 0xbe374e432d0a7423 */ /* 0x000fe2000001000a */
[----:B------:R-:W-:Y:S01]  /*3060*/  FFMA.FTZ R46, R49, R46, -0.17900948226451873779 ;  /* 0xbe374e43312e7423 */ /* 0x000fe2000001002e */
[C---:B------:R-:W-:Y:S01]  /*3070*/  FFMA.FTZ R9, R30.reuse, R9, 0.20512372255325317383 ;  /* 0x3e520bf41e097423 */ /* 0x040fe20000010009 */
[----:B------:R-:W-:Y:S01]  /*3080*/  FFMA.FTZ R8, R43, R8, 0.20512372255325317383 ;  /* 0x3e520bf42b087423 */ /* 0x000fe20000010008 */
[----:B------:R-:W-:Y:S01]  /*3090*/  FFMA.FTZ R10, R45, R10, 0.20512372255325317383 ;  /* 0x3e520bf42d0a7423 */ /* 0x000fe2000001000a */
[----:B------:R-:W-:Y:S01]  /*30a0*/  FFMA.FTZ R46, R49, R46, 0.20512372255325317383 ;  /* 0x3e520bf4312e7423 */ /* 0x000fe2000001002e */
[C---:B------:R-:W-:Y:S01]  /*30b0*/  FFMA.FTZ R9, R30.reuse, R9, -0.24046532809734344482 ;  /* 0xbe763c8b1e097423 */ /* 0x040fe20000010009 */
[----:B------:R-:W-:Y:S01]  /*30c0*/  FFMA.FTZ R8, R43, R8, -0.24046532809734344482 ;  /* 0xbe763c8b2b087423 */ /* 0x000fe20000010008 */
[----:B------:R-:W-:Y:S01]  /*30d0*/  FFMA.FTZ R10, R45, R10, -0.24046532809734344482 ;  /* 0xbe763c8b2d0a7423 */ /* 0x000fe2000001000a */
[----:B------:R-:W-:Y:S01]  /*30e0*/  FFMA.FTZ R46, R49, R46, -0.24046532809734344482 ;  /* 0xbe763c8b312e7423 */ /* 0x000fe2000001002e */
[C---:B------:R-:W-:Y:S01]  /*30f0*/  FFMA.FTZ R9, R30.reuse, R9, 0.28857114911079406738 ;  /* 0x3e93bf991e097423 */ /* 0x040fe20000010009 */
[----:B------:R-:W-:Y:S01]  /*3100*/  FFMA.FTZ R8, R43, R8, 0.28857114911079406738 ;  /* 0x3e93bf992b087423 */ /* 0x000fe20000010008 */
[----:B------:R-:W-:Y:S01]  /*3110*/  FFMA.FTZ R10, R45, R10, 0.28857114911079406738 ;  /* 0x3e93bf992d0a7423 */ /* 0x000fe2000001000a */
[----:B------:R-:W-:Y:S01]  /*3120*/  FFMA.FTZ R46, R49, R46, 0.28857114911079406738 ;  /* 0x3e93bf99312e7423 */ /* 0x000fe2000001002e */
[----:B------:R-:W-:Y:S01]  /*3130*/  FFMA.FTZ R9, R30, R9, -0.36067417263984680176 ;  /* 0xbeb8aa491e097423 */ /* 0x000fe20000010009 */
[----:B------:R-:W-:Y:S01]  /*3140*/  FFMA.FTZ R8, R43, R8, -0.36067417263984680176 ;  /* 0xbeb8aa492b087423 */ /* 0x000fe20000010008 */
[----:B------:R-:W-:Y:S01]  /*3150*/  FFMA.FTZ R10, R45, R10, -0.36067417263984680176 ;  /* 0xbeb8aa492d0a7423 */ /* 0x000fe2000001000a */
[----:B------:R-:W-:-:S02]  /*3160*/  @P1 IMAD.MOV.U32 R11, RZ, RZ, 0x7f800000 ;  /* 0x7f800000ff0b1424 */ /* 0x000fc400078e00ff */
[C---:B------:R-:W-:Y:S01]  /*3170*/  FFMA.FTZ R9, R30.reuse, R9, 0.48089820146560668945 ;  /* 0x3ef6384a1e097423 */ /* 0x040fe20000010009 */
[----:B------:R-:W-:Y:S01]  /*3180*/  FFMA.FTZ R8, R43, R8, 0.48089820146560668945 ;  /* 0x3ef6384a2b087423 */ /* 0x000fe20000010008 */
[----:B------:R-:W-:Y:S01]  /*3190*/  FFMA.FTZ R10, R45, R10, 0.48089820146560668945 ;  /* 0x3ef6384a2d0a7423 */ /* 0x000fe2000001000a */
[----:B------:R-:W-:Y:S01]  /*31a0*/  FFMA.FTZ R46, R49, R46, -0.36067417263984680176 ;  /* 0xbeb8aa49312e7423 */ /* 0x000fe2000001002e */
[C---:B------:R-:W-:Y:S01]  /*31b0*/  FFMA.FTZ R9, R30.reuse, R9, -0.72134751081466674805 ;  /* 0xbf38aa3b1e097423 */ /* 0x040fe20000010009 */
[----:B------:R-:W-:Y:S01]  /*31c0*/  FFMA.FTZ R8, R43, R8, -0.72134751081466674805 ;  /* 0xbf38aa3b2b087423 */ /* 0x000fe20000010008 */
[----:B------:R-:W-:Y:S01]  /*31d0*/  FFMA.FTZ R10, R45, R10, -0.72134751081466674805 ;  /* 0xbf38aa3b2d0a7423 */ /* 0x000fe2000001000a */
[----:B------:R-:W-:Y:S01]  /*31e0*/  FFMA.FTZ R46, R49, R46, 0.48089820146560668945 ;  /* 0x3ef6384a312e7423 */ /* 0x000fe2000001002e */
[C---:B------:R-:W-:Y:S01]  /*31f0*/  FMUL R9, R30.reuse, R9 ;  /* 0x000000091e097220 */ /* 0x040fe20000400000 */
[----:B------:R-:W-:Y:S01]  /*3200*/  FMUL R8, R43, R8 ;  /* 0x000000082b087220 */ /* 0x000fe20000400000 */
[----:B------:R-:W-:Y:S01]  /*3210*/  FMUL R10, R45, R10 ;  /* 0x0000000a2d0a7220 */ /* 0x000fe20000400000 */
[----:B------:R-:W-:Y:S01]  /*3220*/  FFMA.FTZ R46, R49, R46, -0.72134751081466674805 ;  /* 0xbf38aa3b312e7423 */ /* 0x000fe2000001002e */
[C---:B------:R-:W-:Y:S01]  /*3230*/  FMUL R9, R30.reuse, R9 ;  /* 0x000000091e097220 */ /* 0x040fe20000400000 */
[----:B------:R-:W-:Y:S01]  /*3240*/  FMUL R8, R43, R8 ;  /* 0x000000082b087220 */ /* 0x000fe20000400000 */
[----:B------:R-:W-:Y:S01]  /*3250*/  FMUL R10, R45, R10 ;  /* 0x0000000a2d0a7220 */ /* 0x000fe20000400000 */
[----:B------:R-:W-:Y:S01]  /*3260*/  FMUL R46, R49, R46 ;  /* 0x0000002e312e7220 */ /* 0x000fe20000400000 */
[----:B------:R-:W-:Y:S01]  /*3270*/  FFMA.FTZ R30, R30, 1.4426950216293334961, R9 ;  /* 0x3fb8aa3b1e1e7823 */ /* 0x000fe20000010009 */
[----:B------:R-:W-:Y:S01]  /*3280*/  FFMA.FTZ R8, R43, 1.4426950216293334961, R8 ;  /* 0x3fb8aa3b2b087823 */ /* 0x000fe20000010008 */
[----:B------:R-:W-:Y:S01]  /*3290*/  FFMA.FTZ R45, R45, 1.4426950216293334961, R10 ;  /* 0x3fb8aa3b2d2d7823 */ /* 0x000fe2000001000a */
[----:B------:R-:W-:Y:S01]  /*32a0*/  @P0 MOV R9, 0x7f800000 ;  /* 0x7f80000000090802 */ /* 0x000fe20000000f00 */
[----:B------:R-:W-:Y:S01]  /*32b0*/  FADD R17, R17, R30 ;  /* 0x0000001e11117221 */ /* 0x000fe20000000000 */
[----:B------:R-:W-:Y:S01]  /*32c0*/  LOP3.LUT R30, R0, 0xff, RZ, 0xc0, !PT ;  /* 0x000000ff001e7812 */ /* 0x000fe200078ec0ff */
[----:B------:R-:W-:Y:S01]  /*32d0*/  FADD R7, R7, R8 ;  /* 0x0000000807077221 */ /* 0x000fe20000000000 */
[----:B------:R-:W-:Y:S01]  /*32e0*/  @P4 MOV R8, 0x7f800000 ;  /* 0x7f80000000084802 */ /* 0x000fe20000000f00 */
[----:B------:R-:W-:Y:S01]  /*32f0*/  FADD R28, R28, R45 ;  /* 0x0000002d1c1c7221 */ /* 0x000fe20000000000 */
[----:B------:R-:W-:Y:S01]  /*3300*/  LEA R30, R30, UR17, 0x4 ;  /* 0x000000111e1e7c11 */ /* 0x000fe2000f8e20ff */
[----:B------:R-:W-:Y:S01]  /*3310*/  @P0 FFMA.FTZ R7, R12, R9, +INF ;  /* 0x7f8000000c070423 */ /* 0x000fe20000010009 */
[----:B------:R-:W-:Y:S01]  /*3320*/  @P1 FFMA.FTZ R28, R14, R11, +INF ;  /* 0x7f8000000e1c1423 */ /* 0x000fe2000001000b */
[----:B------:R-:W-:Y:S01]  /*3330*/  @P4 FFMA.FTZ R17, R13, R8, +INF ;  /* 0x7f8000000d114423 */ /* 0x000fe20000010008 */
[----:B------:R-:W-:Y:S01]  /*3340*/  BAR.SYNC.DEFER_BLOCKING 0x0 ;  /* 0x0000000000007b1d */ /* 0x000fe20000010000 */
[----:B------:R-:W-:Y:S01]  /*3350*/  FMUL R46, R49, R46 ;  /* 0x0000002e312e7220 */ /* 0x000fe20000400000 */
[C---:B------:R-:W-:Y:S01]  /*3360*/  FMUL R15, R73.reuse, R15 ;  /* 0x0000000f490f7220 */ /* 0x040fe20000400000 */
[----:B------:R-:W-:Y:S01]  /*3370*/  FMUL R20, R73, R20 ;  /* 0x0000001449147220 */ /* 0x000fe20000400000 */
[----:B------:R-:W-:Y:S01]  /*3380*/  FMUL R48, R48, R65 ;  /* 0x0000004130307220 */ /* 0x000fe20000400000 */
[----:B------:R-:W-:Y:S01]  /*3390*/  FFMA.FTZ R46, R49, 1.4426950216293334961, R46 ;  /* 0x3fb8aa3b312e7823 */ /* 0x000fe2000001002e */
[----:B------:R-:W-:Y:S01]  /*33a0*/  FSETP.NEU.AND P3, PT, R12, RZ, PT ;  /* 0x000000ff0c00720b */ /* 0x000fe20003f6d000 */
[----:B------:R-:W-:Y:S01]  /*33b0*/  IMAD R43, R2, UR5, RZ ;  /* 0x00000005022b7c24 */ /* 0x000fe2000f8e02ff */
[----:B------:R-:W-:Y:S01]  /*33c0*/  FSETP.NEU.AND P2, PT, R14, RZ, PT ;  /* 0x000000ff0e00720b */ /* 0x000fe20003f4d000 */
[----:B------:R-:W-:Y:S01]  /*33d0*/  FADD R29, R29, R46 ;  /* 0x0000002e1d1d7221 */ /* 0x000fe20000000000 */
[----:B------:R-:W-:Y:S01]  /*33e0*/  FSETP.NEU.AND P1, PT, R13, RZ, PT ;  /* 0x000000ff0d00720b */ /* 0x000fe20003f2d000 */
[----:B------:R-:W0:Y:S01]  /*33f0*/  LDC.64 R46, c[0x0][0x228] ;  /* 0x00008a00ff2e7b82 */ /* 0x000e220000000a00 */
[----:B------:R-:W-:Y:S01]  /*3400*/  F2FP.F16.F32.PACK_AB R12, R63, R48 ;  /* 0x000000303f0c723e */ /* 0x000fe200000000ff */
[----:B------:R-:W-:Y:S01]  /*3410*/  USHF.L.U32 UR5, UR4, 0x1, URZ ;  /* 0x0000000104057899 */ /* 0x000fe2000800063f */
[----:B------:R-:W-:-:S02]  /*3420*/  F2FP.F16.F32.PACK_AB R13, R27, R42 ;  /* 0x0000002a1b0d723e */ /* 0x000fc400000000ff */
[----:B------:R-:W-:Y:S02]  /*3430*/  F2FP.F16.F32.PACK_AB R14, R21, R26 ;  /* 0x0000001a150e723e */ /* 0x000fe400000000ff */
[----:B------:R-:W-:Y:S01]  /*3440*/  F2FP.F16.F32.PACK_AB R15, R15, R20 ;  /* 0x000000140f0f723e */ /* 0x000fe200000000ff */
[----:B------:R-:W1:Y:S01]  /*3450*/  LDC R59, c[0x0][0x278] ;  /* 0x00009e00ff3b7b82 */ /* 0x000e620000000800 */
[C---:B------:R-:W-:Y:S02]  /*3460*/  ISETP.GE.U32.AND P5, PT, R18.reuse, 0x7f800000, PT ;  /* 0x7f8000001200780c */ /* 0x040fe40003fa6070 */
[----:B------:R-:W-:Y:S01]  /*3470*/  SHF.L.U32 R21, R43, 0x1, RZ ;  /* 0x000000012b157819 */ /* 0x000fe200000006ff */
[----:B------:R-:W2:Y:S01]  /*3480*/  LDS.128 R8, [R30] ;  /* 0x000000001e087984 */ /* 0x000ea20000000c00 */
[----:B------:R-:W-:Y:S02]  /*3490*/  FSETP.NEU.AND P0, PT, R18, RZ, PT ;  /* 0x000000ff1200720b */ /* 0x000fe40003f0d000 */
[----:B------:R-:W-:Y:S01]  /*34a0*/  F2FP.F16.F32.PACK_AB R23, R23, R24 ;  /* 0x000000181717723e */ /* 0x000fe200000000ff */
[----:B------:R-:W-:Y:S01]  /*34b0*/  BAR.SYNC.DEFER_BLOCKING 0x0 ;  /* 0x0000000000007b1d */ /* 0x000fe20000010000 */
[----:B------:R-:W-:-:S02]  /*34c0*/  F2FP.F16.F32.PACK_AB R20, R41, R44 ;  /* 0x0000002c2914723e */ /* 0x000fc400000000ff */
[----:B------:R-:W-:-:S03]  /*34d0*/  F2FP.F16.F32.PACK_AB R22, R22, R19 ;  /* 0x000000131616723e */ /* 0x000fc600000000ff */
[----:B------:R-:W-:Y:S02]  /*34e0*/  @P5 MOV R27, 0x7f800000 ;  /* 0x7f800000001b5802 */ /* 0x000fe40000000f00 */
[----:B------:R-:W-:Y:S02]  /*34f0*/  F2FP.F16.F32.PACK_AB R44, R39, R38 ;  /* 0x00000026272c723e */ /* 0x000fe400000000ff */
[----:B------:R-:W-:Y:S01]  /*3500*/  F2FP.F16.F32.PACK_AB R45, R36, R37 ;  /* 0x00000025242d723e */ /* 0x000fe200000000ff */
[----:B------:R-:W-:Y:S01]  /*3510*/  @P5 FFMA.FTZ R29, R18, R27, +INF ;  /* 0x7f800000121d5423 */ /* 0x000fe2000001001b */
[----:B0-----:R-:W-:Y:S01]  /*3520*/  IADD3 R18, P4, P5, R21, UR5, R46 ;  /* 0x0000000515127c10 */ /* 0x001fe2000fd9e02e */
[----:B------:R-:W-:Y:S01]  /*3530*/  UIMAD.WIDE UR4, UR4, 0x2, URZ ;  /* 0x00000002040478a5 */ /* 0x000fe2000f8e023f */
[----:B------:R-:W-:Y:S01]  /*3540*/  F2FP.F16.F32.PACK_AB R21, R25, R40 ;  /* 0x000000281915723e */ /* 0x000fe200000000ff */
[----:B------:R-:W-:Y:S01]  /*3550*/  IMAD.HI R40, R43, 0x2, RZ ;  /* 0x000000022b287827 */ /* 0x000fe200078e02ff */
[----:B------:R-:W-:-:S02]  /*3560*/  F2FP.F16.F32.PACK_AB R46, R34, R35 ;  /* 0x00000023222e723e */ /* 0x000fc400000000ff */
[C---:B-1----:R-:W-:Y:S01]  /*3570*/  SHF.L.U32 R39, R59.reuse, 0x1, RZ ;  /* 0x000000013b277819 */ /* 0x042fe200000006ff */
[C---:B------:R-:W-:Y:S01]  /*3580*/  IMAD R41, R59.reuse, 0x6, RZ ;  /* 0x000000063b297824 */ /* 0x040fe200078e02ff */
[----:B------:R-:W-:Y:S01]  /*3590*/  IADD3.X R19, R40, UR5, R47, P4, P5 ;  /* 0x0000000528137c10 */ /* 0x000fe2000a7ea42f */
[C---:B------:R-:W-:Y:S01]  /*35a0*/  IMAD R35, R59.reuse, 0x3, RZ ;  /* 0x000000033b237824 */ /* 0x040fe200078e02ff */
[----:B------:R-:W-:Y:S01]  /*35b0*/  F2FP.F16.F32.PACK_AB R47, R32, R33 ;  /* 0x00000021202f723e */ /* 0x000fe200000000ff */
[----:B------:R-:W-:Y:S01]  /*35c0*/  IMAD R49, R59, 0xa, RZ ;  /* 0x0000000a3b317824 */ /* 0x000fe200078e02ff */
[-C--:B------:R-:W-:Y:S01]  /*35d0*/  IADD3 R32, P4, R39, R18.reuse, RZ ;  /* 0x0000001227207210 */ /* 0x080fe20007f9e0ff */
[----:B------:R-:W-:Y:S01]  /*35e0*/  STSM.16.M88.4 [R31], R12 ;  /* 0x0000000c1f007844 */ /* 0x000fe20000000200 */
[C---:B------:R-:W-:Y:S01]  /*35f0*/  IMAD R53, R59.reuse, 0xc, RZ ;  /* 0x0000000c3b357824 */ /* 0x040fe200078e02ff */
[C---:B------:R-:W-:Y:S01]  /*3600*/  SHF.L.U32 R63, R59.reuse, 0x4, RZ ;  /* 0x000000043b3f7819 */ /* 0x040fe200000006ff */
[C---:B------:R-:W-:Y:S01]  /*3610*/  IMAD.SHL.U32 R37, R59.reuse, 0x4, RZ ;  /* 0x000000043b257824 */ /* 0x040fe200078e00ff */
[----:B------:R-:W-:Y:S01]  /*3620*/  BAR.SYNC.DEFER_BLOCKING 0x0 ;  /* 0x0000000000007b1d */ /* 0x000fe20000010000 */
[C---:B------:R-:W-:Y:S01]  /*3630*/  LEA.HI.X.SX32 R33, R59.reuse, R19, 0x1, P4 ;  /* 0x000000133b217211 */ /* 0x040fe200020f0eff */
[C---:B------:R-:W-:Y:S01]  /*3640*/  IMAD R57, R59.reuse, 0xe, RZ ;  /* 0x0000000e3b397824 */ /* 0x040fe200078e02ff */
[C---:B------:R-:W-:Y:S01]  /*3650*/  LEA R34, P4, R59.reuse, R18, 0x3 ;  /* 0x000000123b227211 */ /* 0x040fe200078818ff */
[----:B------:R-:W-:Y:S01]  /*3660*/  IMAD R67, R59, 0x12, RZ ;  /* 0x000000123b437824 */ /* 0x000fe200078e02ff */
[----:B------:R-:W-:Y:S01]  /*3670*/  FSEL R17, R17, -INF , P1 ;  /* 0xff80000011117808 */ /* 0x000fe20000800000 */
[C---:B------:R-:W-:Y:S01]  /*3680*/  IMAD R43, R59.reuse, 0x7, RZ ;  /* 0x000000073b2b7824 */ /* 0x040fe200078e02ff */
[----:B------:R-:W-:Y:S01]  /*3690*/  ULDC UR4, c[0x0][0x27c] ;  /* 0x00009f0000047ab9 */ /* 0x000fe20000000800 */
[C---:B------:R-:W-:Y:S01]  /*36a0*/  IMAD R71, R59.reuse, 0x14, RZ ;  /* 0x000000143b477824 */ /* 0x040fe200078e02ff */
[----:B------:R-:W-:Y:S01]  /*36b0*/  UIMAD UR4, UR16, UR4, URZ ;  /* 0x00000004100472a4 */ /* 0x000fe2000f8e023f */
[----:B------:R-:W-:-:S02]  /*36c0*/  IMAD R75, R59, 0x16, RZ ;  /* 0x000000163b4b7824 */ /* 0x000fc400078e02ff */
[----:B------:R-:W-:Y:S01]  /*36d0*/  FFMA R6, R17, 0.69314718246459960938, R6 ;  /* 0x3f31721811067823 */ /* 0x000fe20000000006 */
[C---:B------:R-:W-:Y:S01]  /*36e0*/  IMAD R83, R59.reuse, 0x18, RZ ;  /* 0x000000183b537824 */ /* 0x040fe200078e02ff */
[----:B------:R-:W-:Y:S01]  /*36f0*/  USHF.L.U32 UR6, UR4, 0x2, URZ ;  /* 0x0000000204067899 */ /* 0x000fe2000800063f */
[C---:B------:R-:W-:Y:S01]  /*3700*/  IMAD R51, R59.reuse, 0xb, RZ ;  /* 0x0000000b3b337824 */ /* 0x040fe200078e02ff */
[----:B------:R-:W-:Y:S01]  /*3710*/  UIMAD.WIDE UR4, UR4, 0x4, URZ ;  /* 0x00000004040478a5 */ /* 0x000fe2000f8e023f */
[C---:B------:R-:W-:Y:S02]  /*3720*/  IMAD R87, R59.reuse, 0x1a, RZ ;  /* 0x0000001a3b577824 */ /* 0x040fe400078e02ff */
[C---:B------:R-:W-:Y:S02]  /*3730*/  IMAD R79, R59.reuse, 0x1c, RZ ;  /* 0x0000001c3b4f7824 */ /* 0x040fe400078e02ff */
[C---:B------:R-:W-:Y:S02]  /*3740*/  IMAD R55, R59.reuse, 0xd, RZ ;  /* 0x0000000d3b377824 */ /* 0x040fe400078e02ff */
[C---:B------:R-:W-:Y:S01]  /*3750*/  IMAD R61, R59.reuse, 0xf, RZ ;  /* 0x0000000f3b3d7824 */ /* 0x040fe200078e02ff */
[----:B------:R-:W-:Y:S01]  /*3760*/  LDS.128 R24, [R30] ;  /* 0x000000001e187984 */ /* 0x000fe20000000c00 */
[----:B------:R-:W-:-:S02]  /*3770*/  IMAD R91, R59, 0x22, RZ ;  /* 0x000000223b5b7824 */ /* 0x000fc400078e02ff */
[C---:B------:R-:W-:Y:S01]  /*3780*/  IMAD R93, R59.reuse, 0x24, RZ ;  /* 0x000000243b5d7824 */ /* 0x040fe200078e02ff */
[----:B------:R-:W-:Y:S01]  /*3790*/  BAR.SYNC.DEFER_BLOCKING 0x0 ;  /* 0x0000000000007b1d */ /* 0x000fe20000010000 */
[C---:B------:R-:W-:Y:S02]  /*37a0*/  IMAD R95, R59.reuse, 0x26, RZ ;  /* 0x000000263b5f7824 */ /* 0x040fe400078e02ff */
[C---:B------:R-:W-:Y:S02]  /*37b0*/  IMAD R65, R59.reuse, 0x11, RZ ;  /* 0x000000113b417824 */ /* 0x040fe400078e02ff */
[C---:B------:R-:W-:Y:S02]  /*37c0*/  IMAD R97, R59.reuse, 0x28, RZ ;  /* 0x000000283b617824 */ /* 0x040fe400078e02ff */
[C---:B------:R-:W-:Y:S02]  /*37d0*/  IMAD R99, R59.reuse, 0x2a, RZ ;  /* 0x0000002a3b637824 */ /* 0x040fe400078e02ff */
[----:B------:R-:W-:-:S02]  /*37e0*/  IMAD R69, R59, 0x13, RZ ;  /* 0x000000133b457824 */ /* 0x000fc400078e02ff */
[C---:B------:R-:W-:Y:S02]  /*37f0*/  IMAD R73, R59.reuse, 0x15, RZ ;  /* 0x000000153b497824 */ /* 0x040fe400078e02ff */
[C---:B------:R-:W-:Y:S02]  /*3800*/  IMAD R101, R59.reuse, 0x2c, RZ ;  /* 0x0000002c3b657824 */ /* 0x040fe400078e02ff */
[C---:B------:R-:W-:Y:S02]  /*3810*/  IMAD R77, R59.reuse, 0x17, RZ ;  /* 0x000000173b4d7824 */ /* 0x040fe400078e02ff */
[C---:B------:R-:W-:Y:S02]  /*3820*/  IMAD R103, R59.reuse, 0x2e, RZ ;  /* 0x0000002e3b677824 */ /* 0x040fe400078e02ff */
[C---:B------:R-:W-:Y:S02]  /*3830*/  IMAD R105, R59.reuse, 0x30, RZ ;  /* 0x000000303b697824 */ /* 0x040fe400078e02ff */
[----:B------:R-:W-:-:S02]  /*3840*/  IMAD R85, R59, 0x19, RZ ;  /* 0x000000193b557824 */ /* 0x000fc400078e02ff */
[C---:B------:R-:W-:Y:S01]  /*3850*/  IMAD R107, R59.reuse, 0x32, RZ ;  /* 0x000000323b6b7824 */ /* 0x040fe200078e02ff */
[----:B------:R2:W-:Y:S01]  /*3860*/  STSM.16.M88.4 [R31], R20 ;  /* 0x000000141f007844 */ /* 0x0005e20000000200 */
[C---:B------:R-:W-:Y:S02]  /*3870*/  IMAD R109, R59.reuse, 0x34, RZ ;  /* 0x000000343b6d7824 */ /* 0x040fe400078e02ff */
[C---:B------:R-:W-:Y:S01]  /*3880*/  IMAD R89, R59.reuse, 0x1b, RZ ;  /* 0x0000001b3b597824 */ /* 0x040fe200078e02ff */
[----:B------:R-:W-:Y:S01]  /*3890*/  BAR.SYNC.DEFER_BLOCKING 0x0 ;  /* 0x0000000000007b1d */ /* 0x000fe20000010000 */
[C---:B------:R-:W-:Y:S02]  /*38a0*/  IMAD R111, R59.reuse, 0x36, RZ ;  /* 0x000000363b6f7824 */ /* 0x040fe400078e02ff */
[C---:B------:R-:W-:Y:S02]  /*38b0*/  IMAD R113, R59.reuse, 0x38, RZ ;  /* 0x000000383b717824 */ /* 0x040fe400078e02ff */
[----:B------:R-:W-:-:S02]  /*38c0*/  IMAD R115, R59, 0x3a, RZ ;  /* 0x0000003a3b737824 */ /* 0x000fc400078e02ff */
[C---:B------:R-:W-:Y:S02]  /*38d0*/  IMAD R117, R59.reuse, 0x3c, RZ ;  /* 0x0000003c3b757824 */ /* 0x040fe400078e02ff */
[C---:B------:R-:W-:Y:S01]  /*38e0*/  IMAD R81, R59.reuse, 0x3e, RZ ;  /* 0x0000003e3b517824 */ /* 0x040fe200078e02ff */
[----:B--2---:R-:W-:Y:S01]  /*38f0*/  PRMT R22, R8, 0x7632, R22 ;  /* 0x0000763208167816 */ /* 0x004fe20000000016 */
[C---:B------:R-:W-:Y:S01]  /*3900*/  IMAD R23, R59.reuse, 0x1d, RZ ;  /* 0x0000001d3b177824 */ /* 0x040fe200078e02ff */
[----:B------:R-:W-:-:S04]  /*3910*/  LEA R20, P5, R59, R18, 0x2 ;  /* 0x000000123b147211 */ /* 0x000fc800078a10ff */
[----:B------:R-:W-:Y:S01]  /*3920*/  LEA.HI.X.SX32 R21, R39, R19, 0x1, P5 ;  /* 0x0000001327157211 */ /* 0x000fe200028f0eff */
[----:B------:R-:W-:Y:S01]  /*3930*/  IMAD R39, R59, 0x5, RZ ;  /* 0x000000053b277824 */ /* 0x000fe200078e02ff */
[----:B------:R-:W-:Y:S01]  /*3940*/  IADD3 R36, P5, R49, R18, RZ ;  /* 0x0000001231247210 */ /* 0x000fe20007fbe0ff */
[----:B------:R-:W0:Y:S01]  /*3950*/  LDS.128 R12, [R30] ;  /* 0x000000001e0c7984 */ /* 0x000e220000000c00 */
[----:B------:R-:W-:Y:S06]  /*3960*/  BAR.SYNC.DEFER_BLOCKING 0x0 ;  /* 0x0000000000007b1d */ /* 0x000fec0000010000 */
[----:B------:R1:W-:Y:S02]  /*3970*/  STSM.16.M88.4 [R31], R44 ;  /* 0x0000002c1f007844 */ /* 0x0003e40000000200 */
[----:B------:R-:W-:Y:S01]  /*3980*/  BAR.SYNC.DEFER_BLOCKING 0x0 ;  /* 0x0000000000007b1d */ /* 0x000fe20000010000 */
[C---:B-1----:R-:W-:Y:S01]  /*3990*/  SHF.L.U32 R45, R59.reuse, 0x3, RZ ;  /* 0x000000033b2d7819 */ /* 0x042fe200000006ff */
[----:B------:R-:W-:-:S02]  /*39a0*/  IMAD R47, R59, 0x9, RZ ;  /* 0x000000093b2f7824 */ /* 0x000fc400078e02ff */
[----:B------:R-:W-:Y:S02]  /*39b0*/  IMAD R31, R59, 0x1f, RZ ;  /* 0x0000001f3b1f7824 */ /* 0x000fe400078e02ff */
[----:B------:R-:W-:Y:S04]  /*39c0*/  STG.E.U16 desc[UR18][R18.64], R8 ;  /* 0x0000000812007986 */ /* 0x000fe8000c101512 */
[----:B------:R1:W-:Y:S04]  /*39d0*/  STG.E.U16 desc[UR18][R32.64], R22 ;  /* 0x0000001620007986 */ /* 0x0003e8000c101512 */
[----:B------:R2:W-:Y:S01]  /*39e0*/  STG.E.U16 desc[UR18][R20.64], R9 ;  /* 0x0000000914007986 */ /* 0x0005e2000c101512 */
[----:B-1----:R-:W-:-:S04]  /*39f0*/  IADD3 R32, P6, R41, R18, RZ ;  /* 0x0000001229207210 */ /* 0x002fc80007fde0ff */
[-C--:B------:R-:W-:Y:S01]  /*3a00*/  LEA.HI.X.SX32 R33, R35, R19.reuse, 0x1, P6 ;  /* 0x0000001323217211 */ /* 0x080fe200030f0eff */
[----:B--2---:R-:W-:Y:S01]  /*3a10*/  IMAD R21, R59, 0x1e, RZ ;  /* 0x0000001e3b157824 */ /* 0x004fe200078e02ff */
[-C--:B------:R-:W-:Y:S02]  /*3a20*/  IADD3 R40, P6, R53, R18.reuse, RZ ;  /* 0x0000001235287210 */ /* 0x080fe40007fde0ff */
[-C--:B------:R-:W-:Y:S02]  /*3a30*/  LEA.HI.X.SX32 R35, R37, R19.reuse, 0x1, P4 ;  /* 0x0000001325237211 */ /* 0x080fe400020f0eff */
[-C--:B------:R-:W-:Y:S02]  /*3a40*/  IADD3 R38, P4, R57, R18.reuse, RZ ;  /* 0x0000001239267210 */ /* 0x080fe40007f9e0ff */
[----:B------:R-:W-:Y:S02]  /*3a50*/  LEA.HI.X.SX32 R37, R39, R19, 0x1, P5 ;  /* 0x0000001327257211 */ /* 0x000fe400028f0eff */
[----:B------:R-:W-:-:S02]  /*3a60*/  LEA R42, P5, R59, R18, 0x4 ;  /* 0x000000123b2a7211 */ /* 0x000fc400078a20ff */
[-C--:B------:R-:W-:Y:S02]  /*3a70*/  LEA.HI.X.SX32 R41, R41, R19.reuse, 0x1, P6 ;  /* 0x0000001329297211 */ /* 0x080fe400030f0eff */
[-C--:B------:R-:W-:Y:S02]  /*3a80*/  IADD3 R44, P6, R67, R18.reuse, RZ ;  /* 0x00000012432c7210 */ /* 0x080fe40007fde0ff */
[-C--:B------:R-:W-:Y:S02]  /*3a90*/  LEA.HI.X.SX32 R39, R43, R19.reuse, 0x1, P4 ;  /* 0x000000132b277211 */ /* 0x080fe400020f0eff */
[-C--:B------:R-:W-:Y:S02]  /*3aa0*/  IADD3 R46, P4, R71, R18.reuse, RZ ;  /* 0x00000012472e7210 */ /* 0x080fe40007f9e0ff */
[----:B------:R-:W-:Y:S02]  /*3ab0*/  LEA.HI.X.SX32 R43, R45, R19, 0x1, P5 ;  /* 0x000000132d2b7211 */ /* 0x000fe400028f0eff */
[----:B------:R-:W-:-:S02]  /*3ac0*/  IADD3 R48, P5, R75, R18, RZ ;  /* 0x000000124b307210 */ /* 0x000fc40007fbe0ff */
        /* <DEDUP_REMOVED lines=9> */
[----:B------:R-:W-:Y:S02]  /*3b60*/  LEA R58, P4, R59, R18, 0x5 ;  /* 0x000000123b3a7211 */ /* 0x000fe400078828ff */
[-C--:B------:R-:W-:Y:S02]  /*3b70*/  LEA.HI.X.SX32 R55, R57, R19.reuse, 0x1, P5 ;  /* 0x0000001339377211 */ /* 0x080fe400028f0eff */
[----:B------:R-:W-:-:S02]  /*3b80*/  LEA.HI.X.SX32 R57, R61, R19, 0x1, P6 ;  /* 0x000000133d397211 */ /* 0x000fc400030f0eff */
[-C--:B------:R-:W-:Y:S02]  /*3b90*/  IADD3 R60, P5, R91, R18.reuse, RZ ;  /* 0x000000125b3c7210 */ /* 0x080fe40007fbe0ff */
[-C--:B------:R-:W-:Y:S02]  /*3ba0*/  IADD3 R62, P6, R93, R18.reuse, RZ ;  /* 0x000000125d3e7210 */ /* 0x080fe40007fde0ff */
[-C--:B------:R-:W-:Y:S02]  /*3bb0*/  LEA.HI.X.SX32 R59, R63, R19.reuse, 0x1, P4 ;  /* 0x000000133f3b7211 */ /* 0x080fe400020f0eff */
[----:B------:R-:W-:Y:S02]  /*3bc0*/  IADD3 R64, P4, R95, R18, RZ ;  /* 0x000000125f407210 */ /* 0x000fe40007f9e0ff */
        /* <DEDUP_REMOVED lines=26> */
[----:B------:R0:W1:Y:S01]  /*3d70*/  LDS.128 R20, [R30] ;  /* 0x000000001e147984 */ /* 0x0000620000000c00 */
[----:B------:R-:W-:Y:S02]  /*3d80*/  PRMT R18, R9, 0x7632, R18 ;  /* 0x0000763209127816 */ /* 0x000fe40000000012 */
[----:B------:R-:W-:Y:S02]  /*3d90*/  LEA.HI.X.SX32 R9, R31, R19, 0x1, P4 ;  /* 0x000000131f097211 */ /* 0x000fe400020f0eff */
[----:B------:R-:W-:Y:S01]  /*3da0*/  PRMT R19, R10, 0x7632, R19 ;  /* 0x000076320a137816 */ /* 0x000fe20000000013 */
[----:B------:R2:W-:Y:S01]  /*3db0*/  STG.E.U16 desc[UR18][R32.64], R18 ;  /* 0x0000001220007986 */ /* 0x0005e2000c101512 */
[----:B------:R-:W-:Y:S02]  /*3dc0*/  PRMT R31, R11, 0x7632, R31 ;  /* 0x000076320b1f7816 */ /* 0x000fe4000000001f */
[----:B0-----:R-:W-:Y:S01]  /*3dd0*/  PRMT R30, R12, 0x7632, R30 ;  /* 0x000076320c1e7816 */ /* 0x001fe2000000001e */
[----:B------:R0:W-:Y:S04]  /*3de0*/  STG.E.U16 desc[UR18][R34.64], R10 ;  /* 0x0000000a22007986 */ /* 0x0001e8000c101512 */
[----:B------:R3:W-:Y:S01]  /*3df0*/  STG.E.U16 desc[UR18][R36.64], R19 ;  /* 0x0000001324007986 */ /* 0x0007e2000c101512 */
[----:B--2---:R-:W-:-:S03]  /*3e00*/  PRMT R33, R24, 0x7632, R33 ;  /* 0x0000763218217816 */ /* 0x004fc60000000021 */
[----:B------:R2:W-:Y:S01]  /*3e10*/  STG.E.U16 desc[UR18][R40.64], R11 ;  /* 0x0000000b28007986 */ /* 0x0005e2000c101512 */
[----:B------:R-:W-:Y:S02]  /*3e20*/  PRMT R32, R13, 0x7632, R32 ;  /* 0x000076320d207816 */ /* 0x000fe40000000020 */
[----:B0-----:R-:W-:Y:S01]  /*3e30*/  PRMT R35, R25, 0x7632, R35 ;  /* 0x0000763219237816 */ /* 0x001fe20000000023 */
[----:B------:R1:W-:Y:S01]  /*3e40*/  STG.E.U16 desc[UR18][R38.64], R31 ;  /* 0x0000001f26007986 */ /* 0x0003e2000c101512 */
[----:B------:R-:W-:Y:S02]  /*3e50*/  PRMT R10, R26, 0x7632, R10 ;  /* 0x000076321a0a7816 */ /* 0x000fe4000000000a */
[----:B------:R-:W-:Y:S01]  /*3e60*/  PRMT R34, R14, 0x7632, R34 ;  /* 0x000076320e227816 */ /* 0x000fe20000000022 */
[----:B------:R0:W-:Y:S01]  /*3e70*/  STG.E.U16 desc[UR18][R42.64], R24 ;  /* 0x000000182a007986 */ /* 0x0001e2000c101512 */
[----:B---3--:R-:W-:-:S03]  /*3e80*/  PRMT R36, R15, 0x7632, R36 ;  /* 0x000076320f247816 */ /* 0x008fc60000000024 */
[----:B------:R-:W-:Y:S01]  /*3e90*/  STG.E.U16 desc[UR18][R44.64], R33 ;  /* 0x000000212c007986 */ /* 0x000fe2000c101512 */
[----:B--2---:R-:W-:-:S03]  /*3ea0*/  PRMT R11, R27, 0x7632, R11 ;  /* 0x000076321b0b7816 */ /* 0x004fc6000000000b */
[----:B------:R-:W-:Y:S04]  /*3eb0*/  STG.E.U16 desc[UR18][R46.64], R25 ;  /* 0x000000192e007986 */ /* 0x000fe8000c101512 */
[----:B------:R-:W-:Y:S01]  /*3ec0*/  STG.E.U16 desc[UR18][R48.64], R35 ;  /* 0x0000002330007986 */ /* 0x000fe2000c101512 */
[----:B-1----:R-:W-:Y:S02]  /*3ed0*/  PRMT R38, R20, 0x7632, R38 ;  /* 0x0000763214267816 */ /* 0x002fe40000000026 */
[----:B0-----:R-:W-:Y:S01]  /*3ee0*/  PRMT R42, R21, 0x7632, R42 ;  /* 0x00007632152a7816 */ /* 0x001fe2000000002a */
[----:B------:R-:W-:Y:S01]  /*3ef0*/  STG.E.U16 desc[UR18][R50.64], R26 ;  /* 0x0000001a32007986 */ /* 0x000fe2000c101512 */
[----:B------:R-:W-:-:S03]  /*3f00*/  PRMT R40, R22, 0x7632, R40 ;  /* 0x0000763216287816 */ /* 0x000fc60000000028 */
[----:B------:R-:W-:Y:S04]  /*3f10*/  STG.E.U16 desc[UR18][R52.64], R10 ;  /* 0x0000000a34007986 */ /* 0x000fe8000c101512 */
[----:B------:R-:W-:Y:S04]  /*3f20*/  STG.E.U16 desc[UR18][R54.64], R27 ;  /* 0x0000001b36007986 */ /* 0x000fe8000c101512 */
[----:B------:R0:W-:Y:S04]  /*3f30*/  STG.E.U16 desc[UR18][R56.64], R11 ;  /* 0x0000000b38007986 */ /* 0x0001e8000c101512 */
[----:B------:R1:W-:Y:S04]  /*3f40*/  STG.E.U16 desc[UR18][R58.64], R12 ;  /* 0x0000000c3a007986 */ /* 0x0003e8000c101512 */
[----:B------:R-:W-:Y:S04]  /*3f50*/  STG.E.U16 desc[UR18][R60.64], R30 ;  /* 0x0000001e3c007986 */ /* 0x000fe8000c101512 */
[----:B------:R2:W-:Y:S01]  /*3f60*/  STG.E.U16 desc[UR18][R62.64], R13 ;  /* 0x0000000d3e007986 */ /* 0x0005e2000c101512 */
[----:B0-----:R-:W-:-:S02]  /*3f70*/  FSEL R11, R7, -INF , P3 ;  /* 0xff800000070b7808 */ /* 0x001fc40001800000 */
[----:B------:R-:W-:Y:S01]  /*3f80*/  FSEL R7, R28, -INF , P2 ;  /* 0xff8000001c077808 */ /* 0x000fe20001000000 */
[----:B------:R-:W-:Y:S01]  /*3f90*/  STG.E.U16 desc[UR18][R64.64], R32 ;  /* 0x0000002040007986 */ /* 0x000fe2000c101512 */
[----:B-1----:R-:W-:Y:S01]  /*3fa0*/  SHF.L.U32 R12, R0, 0x1, RZ ;  /* 0x00000001000c7819 */ /* 0x002fe200000006ff */
[----:B------:R-:W-:Y:S01]  /*3fb0*/  FFMA R10, R11, 0.69314718246459960938, R16 ;  /* 0x3f3172180b0a7823 */ /* 0x000fe20000000010 */
[----:B------:R-:W-:Y:S01]  /*3fc0*/  FSEL R0, R29, -INF , P0 ;  /* 0xff8000001d007808 */ /* 0x000fe20000000000 */
[----:B------:R0:W-:Y:S01]  /*3fd0*/  STG.E.U16 desc[UR18][R66.64], R14 ;  /* 0x0000000e42007986 */ /* 0x0001e2000c101512 */
[----:B------:R-:W-:Y:S01]  /*3fe0*/  FFMA R11, R7, 0.69314718246459960938, R4 ;  /* 0x3f317218070b7823 */ /* 0x000fe20000000004 */
[----:B------:R-:W-:Y:S02]  /*3ff0*/  LOP3.LUT R4, R12, 0x1f8, RZ, 0xc0, !PT ;  /* 0x000001f80c047812 */ /* 0x000fe400078ec0ff */
[----:B------:R-:W-:Y:S01]  /*4000*/  STG.E.U16 desc[UR18][R68.64], R34 ;  /* 0x0000002244007986 */ /* 0x000fe2000c101512 */
[----:B------:R-:W-:Y:S01]  /*4010*/  FFMA R7, R0, 0.69314718246459960938, R3 ;  /* 0x3f31721800077823 */ /* 0x000fe20000000003 */
[----:B--2---:R-:W1:Y:S01]  /*4020*/  LDC.64 R12, c[0x0][0x230] ;  /* 0x00008c00ff0c7b82 */ /* 0x004e620000000a00 */
[C---:B------:R-:W-:Y:S01]  /*4030*/  SHF.L.U32 R3, R2.reuse, 0x2, RZ ;  /* 0x0000000202037819 */ /* 0x040fe200000006ff */
[----:B------:R-:W-:Y:S01]  /*4040*/  STG.E.U16 desc[UR18][R70.64], R15 ;  /* 0x0000000f46007986 */ /* 0x000fe2000c101512 */
[----:B------:R-:W-:-:S03]  /*4050*/  IMAD.HI R0, R2, 0x4, RZ ;  /* 0x0000000402007827 */ /* 0x000fc600078e02ff */
[----:B------:R-:W-:Y:S01]  /*4060*/  STG.E.U16 desc[UR18][R72.64], R36 ;  /* 0x0000002448007986 */ /* 0x000fe2000c101512 */
[----:B0-----:R-:W-:-:S03]  /*4070*/  PRMT R14, R23, 0x7632, R14 ;  /* 0x00007632170e7816 */ /* 0x001fc6000000000e */
[----:B------:R-:W-:Y:S04]  /*4080*/  STG.E.U16 desc[UR18][R74.64], R20 ;  /* 0x000000144a007986 */ /* 0x000fe8000c101512 */
[----:B------:R-:W-:Y:S04]  /*4090*/  STG.E.U16 desc[UR18][R76.64], R38 ;  /* 0x000000264c007986 */ /* 0x000fe8000c101512 */
[----:B------:R-:W-:Y:S04]  /*40a0*/  STG.E.U16 desc[UR18][R82.64], R21 ;  /* 0x0000001552007986 */ /* 0x000fe8000c101512 */
[----:B------:R-:W-:Y:S01]  /*40b0*/  STG.E.U16 desc[UR18][R84.64], R42 ;  /* 0x0000002a54007986 */ /* 0x000fe2000c101512 */
[----:B-1----:R-:W-:-:S03]  /*40c0*/  IADD3 R2, P0, P1, R3, UR6, R12 ;  /* 0x0000000603027c10 */ /* 0x002fc6000f91e00c */
[----:B------:R-:W-:Y:S01]  /*40d0*/  STG.E.U16 desc[UR18][R78.64], R22 ;  /* 0x000000164e007986 */ /* 0x000fe2000c101512 */
[----:B------:R-:W-:-:S03]  /*40e0*/  IADD3.X R3, R0, UR5, R13, P0, P1 ;  /* 0x0000000500037c10 */ /* 0x000fc600087e240d */
[----:B------:R-:W-:Y:S04]  /*40f0*/  STG.E.U16 desc[UR18][R80.64], R40 ;  /* 0x0000002850007986 */ /* 0x000fe8000c101512 */
[----:B------:R-:W-:Y:S04]  /*4100*/  STG.E.U16 desc[UR18][R86.64], R23 ;  /* 0x0000001756007986 */ /* 0x000fe8000c101512 */
[----:B------:R-:W-:Y:S01]  /*4110*/  STG.E.U16 desc[UR18][R8.64], R14 ;  /* 0x0000000e08007986 */ /* 0x000fe2000c101512 */
[----:B------:R-:W-:Y:S06]  /*4120*/  BAR.SYNC.DEFER_BLOCKING 0x0 ;  /* 0x0000000000007b1d */ /* 0x000fec0000010000 */
[----:B------:R-:W-:Y:S04]  /*4130*/  STS.64 [R4+UR17], R10 ;  /* 0x0000000a04007988 */ /* 0x000fe80008000a11 */
[----:B------:R-:W-:Y:S01]  /*4140*/  STS.64 [R4+UR17+0x200], R6 ;  /* 0x0002000604007988 */ /* 0x000fe20008000a11 */
[----:B------:R-:W-:Y:S06]  /*4150*/  BAR.SYNC.DEFER_BLOCKING 0x0 ;  /* 0x0000000000007b1d */ /* 0x000fec0000010000 */
[----:B------:R-:W0:Y:S04]  /*4160*/  LDS R5, [R5] ;  /* 0x0000000005057984 */ /* 0x000e280000000800 */
[----:B0-----:R-:W-:Y:S01]  /*4170*/  STG.E desc[UR18][R2.64], R5 ;  /* 0x0000000502007986 */ /* 0x001fe2000c101912 */
[----:B------:R-:W-:Y:S05]  /*4180*/  EXIT ;  /* 0x000000000000794d */ /* 0x000fea0003800000 */
.L_x_2:
[----:B------:R-:W-:-:S00]  /*4190*/  BRA `(.L_x_2) ;  /* 0xfffffffc00fc7947 */ /* 0x000fc0000383ffff */
[----:B------:R-:W-:-:S00]  /*41a0*/  NOP ;  /* 0x0000000000007918 */ /* 0x000fc00000000000 */
        /* <DEDUP_REMOVED lines=13> */
.L_x_3:


//--------------------- .nv.global.init           --------------------------
	.section	.nv.global.init,"aw",@progbits
.nv.global.init:
	.type		_$_str,@object
	.size		_$_str,(.L_0 - _$_str)
_$_str:
        /*0000*/ 	.byte	0x5f, 0x5f, 0x43, 0x55, 0x44, 0x41, 0x5f, 0x46, 0x54, 0x5a, 0x00
.L_0:


//--------------------- .nv.shared.attn_fwd       --------------------------
	.section	.nv.shared.attn_fwd,"aw",@nobits
	.sectionflags	@""
	.align	16
	.zero		1024


//--------------------- .nv.shared.reserved.0     --------------------------
	.section	.nv.shared.reserved.0,"aw",@nobits
	.weak		__nv_reservedSMEM_offset_0_alias
	.size		__nv_reservedSMEM_offset_0_alias, 0, 0
	.other		__nv_reservedSMEM_offset_0_alias,@"STO_CUDA_RESERVED_SHARED STV_DEFAULT"
__nv_reservedSMEM_offset_0_alias:
	.zero		0


//--------------------- .nv.constant0.attn_fwd    --------------------------
	.section	.nv.constant0.attn_fwd,"a",@progbits
	.sectionflags	@""
	.align	4
.nv.constant0.attn_fwd:
	.zero		664


//--------------------- SYMBOLS --------------------------

	.type		.nv.reservedSmem.offset0,@object
	.size		.nv.reservedSmem.offset0,0x4
